// auto-generated by cutlass_sweep.sparse_gemm — config: {"arch": "sm_90", "cluster_m": 2, "cluster_n": 1, "dtype": "fp16", "tile_k": 64, "tile_m": 256, "tile_n": 64}
#include "cutlass/cutlass.h"
#include "cutlass/gemm/collective/collective_builder.hpp"
#include "cutlass/gemm/device/gemm_universal_adapter.h"
#include "cutlass/gemm/kernel/gemm_universal.hpp"
#include "cutlass/epilogue/collective/collective_builder.hpp"

using Elem = cutlass::half_t;
using Acc  = float;
using TileShape    = cute::Shape<cute::_256, cute::_64, cute::_64>;
using ClusterShape = cute::Shape<cute::_2, cute::_1, cute::_1>;

using CollectiveEpilogue = typename cutlass::epilogue::collective::CollectiveBuilder<
    cutlass::arch::Sm90, cutlass::arch::OpClassSparseTensorOp,
    TileShape, ClusterShape,
    cutlass::epilogue::collective::EpilogueTileAuto,
    Acc, Acc,
    Acc, cutlass::layout::ColumnMajor, 128 / cutlass::sizeof_bits<Acc>::value,
    Acc, cutlass::layout::ColumnMajor, 128 / cutlass::sizeof_bits<Acc>::value,
    cutlass::epilogue::collective::EpilogueScheduleAuto
  >::CollectiveOp;

using CollectiveMainloop = typename cutlass::gemm::collective::CollectiveBuilder<
    cutlass::arch::Sm90, cutlass::arch::OpClassSparseTensorOp,
    Elem, cutlass::layout::RowMajor, 128 / cutlass::sizeof_bits<Elem>::value,
    Elem, cutlass::layout::ColumnMajor, 128 / cutlass::sizeof_bits<Elem>::value,
    Acc,
    TileShape, ClusterShape,
    cutlass::gemm::collective::StageCountAutoCarveout<static_cast<int>(sizeof(typename CollectiveEpilogue::SharedStorage))>,
    cutlass::gemm::collective::KernelScheduleAuto
  >::CollectiveOp;

using GemmKernel = cutlass::gemm::kernel::GemmUniversal<
    cute::Shape<int,int,int,int>,
    CollectiveMainloop,
    CollectiveEpilogue
>;
using Gemm = cutlass::gemm::device::GemmUniversalAdapter<GemmKernel>;

auto* _anchor = &cutlass::device_kernel<GemmKernel>;


// ===== COMPILED SASS (sm_90a) =====

	.target	sm_90a

	.elftype	@"ET_EXEC"


//--------------------- .note.nv.tkinfo           --------------------------
	.section	.note.nv.tkinfo,"",@"SHT_NOTE"
	.sectionflags	@"SHF_NOTE_NV_TKINFO"
	.tkinfo
        /*0018*/ 	.word	0x00000002
        /*0030*/ 	.string	""
        /*0030*/ 	.string	"ptxas"
        /*0030*/ 	.string	"Cuda compilation tools, release 13.0, V13.0.88"
        /*0030*/ 	.string	"Build cuda_13.0.r13.0/compiler.36424714_0"
        /*0030*/ 	.string	"-arch sm_90a -m 64 "



//--------------------- .note.nv.cuinfo           --------------------------
	.section	.note.nv.cuinfo,"",@"SHT_NOTE"
	.sectionflags	@"SHF_NOTE_NV_CUINFO"
        /*0018*/ 	.short	0x0002
        /*001a*/ 	.short	0x005a
        /*001c*/ 	.short	0x0082
	.zero		2


//--------------------- .nv.info                  --------------------------
	.section	.nv.info,"",@"SHT_CUDA_INFO"
	.align	4


	//----- nvinfo : EIATTR_REGCOUNT
	.align		4
        /*0000*/ 	.byte	0x04, 0x2f
        /*0002*/ 	.short	(.L_12 - .L_11)
	.align		4
.L_11:
        /*0004*/ 	.word	index@(_ZN7cutlass13device_kernelINS_4gemm6kernel13GemmUniversalIN4cute5tupleIJiiiiEEENS1_10collective13CollectiveMmaINS1_40MainloopSm90TmaGmmaWarpSpecializedSparseILi8ENS5_IJNS4_1CILi2EEENSA_ILi1EEESC_EEENS1_35KernelTmaWarpSpecializedCooperativeEEENS5_IJNSA_ILi256EEENSA_ILi64EEESH_EEENS_6half_tENS5_IJNS4_6LayoutINS5_IJiNS5_IJSB_iEEEiEEENS5_IJlNS5_IJSC_SB_EEElEEEEENSK_INS5_IJNS5_IJNS5_IJNSA_ILi8EEESB_NSA_ILi4EEEEEEiEEENS5_IJNS5_IJNSA_ILi16EEESB_SB_EEEiEEEiEEENS5_IJNS5_IJNS5_IJSH_SU_NSA_ILi1024EEEEEENSA_ILi4096EEEEEENS5_IJNS5_IJSC_NSA_ILi512EEENSA_ILi32EEEEEElEEElEEEEEEEESJ_NS5_IJlSC_lEEENS4_8TiledMMAINS4_8MMA_AtomIJNS4_4SM904GMMA6SPARSE26GMMA_64x64x32_F32F16F16_SSILNS1D_5MajorE0ELS1G_0ELNS1D_7ScaleInE1ELS1H_1ELNS1D_9SparseSelE0EEEEEENSK_ISD_NS5_IJSC_NSA_ILi0EEES1L_EEEEENS5_IJNS4_10UnderscoreES1O_S1O_EEEEENS4_13SM90_TMA_LOADENS4_14ComposedLayoutINS4_7SwizzleILi2ELi4ELi3EEENS4_25smem_sparse_ptr_flag_bitsILi2ELi16EEENSK_INS5_IJNS5_IJSC_SQ_EEENS5_IJSB_S13_EEEEEENS5_IJNS5_IJS1L_SH_EEESN_EEEEEEEvNS4_8identityENS4_23SM90_TMA_LOAD_MULTICASTENS1S_INS1T_ILi3ELi4ELi3EEENS4_18smem_ptr_flag_bitsILi16EEENSK_INS5_IJSQ_SH_EEENS5_IJSH_SC_EEEEEEEvS24_EENS_8epilogue10collective6detail29Sm90TmaWarpSpecializedAdapterINS2F_15DefaultEpilogueIfNS5_IJSC_llEEES2J_NS2E_6thread17LinearCombinationIfLi1EffLNS2K_9ScaleType4KindE0ELNS_15FloatRoundStyleE2EfEENS1_15EpilogueDefaultEEEEEvvEEEEvNT_6ParamsE)
        /*0008*/ 	.word	0x000000a8


	//----- nvinfo : EIATTR_FRAME_SIZE
	.align		4
.L_12:
        /*000c*/ 	.byte	0x04, 0x11
        /*000e*/ 	.short	(.L_14 - .L_13)
	.align		4
.L_13:
        /*0010*/ 	.word	index@(_ZN7cutlass13device_kernelINS_4gemm6kernel13GemmUniversalIN4cute5tupleIJiiiiEEENS1_10collective13CollectiveMmaINS1_40MainloopSm90TmaGmmaWarpSpecializedSparseILi8ENS5_IJNS4_1CILi2EEENSA_ILi1EEESC_EEENS1_35KernelTmaWarpSpecializedCooperativeEEENS5_IJNSA_ILi256EEENSA_ILi64EEESH_EEENS_6half_tENS5_IJNS4_6LayoutINS5_IJiNS5_IJSB_iEEEiEEENS5_IJlNS5_IJSC_SB_EEElEEEEENSK_INS5_IJNS5_IJNS5_IJNSA_ILi8EEESB_NSA_ILi4EEEEEEiEEENS5_IJNS5_IJNSA_ILi16EEESB_SB_EEEiEEEiEEENS5_IJNS5_IJNS5_IJSH_SU_NSA_ILi1024EEEEEENSA_ILi4096EEEEEENS5_IJNS5_IJSC_NSA_ILi512EEENSA_ILi32EEEEEElEEElEEEEEEEESJ_NS5_IJlSC_lEEENS4_8TiledMMAINS4_8MMA_AtomIJNS4_4SM904GMMA6SPARSE26GMMA_64x64x32_F32F16F16_SSILNS1D_5MajorE0ELS1G_0ELNS1D_7ScaleInE1ELS1H_1ELNS1D_9SparseSelE0EEEEEENSK_ISD_NS5_IJSC_NSA_ILi0EEES1L_EEEEENS5_IJNS4_10UnderscoreES1O_S1O_EEEEENS4_13SM90_TMA_LOADENS4_14ComposedLayoutINS4_7SwizzleILi2ELi4ELi3EEENS4_25smem_sparse_ptr_flag_bitsILi2ELi16EEENSK_INS5_IJNS5_IJSC_SQ_EEENS5_IJSB_S13_EEEEEENS5_IJNS5_IJS1L_SH_EEESN_EEEEEEEvNS4_8identityENS4_23SM90_TMA_LOAD_MULTICASTENS1S_INS1T_ILi3ELi4ELi3EEENS4_18smem_ptr_flag_bitsILi16EEENSK_INS5_IJSQ_SH_EEENS5_IJSH_SC_EEEEEEEvS24_EENS_8epilogue10collective6detail29Sm90TmaWarpSpecializedAdapterINS2F_15DefaultEpilogueIfNS5_IJSC_llEEES2J_NS2E_6thread17LinearCombinationIfLi1EffLNS2K_9ScaleType4KindE0ELNS_15FloatRoundStyleE2EfEENS1_15EpilogueDefaultEEEEEvvEEEEvNT_6ParamsE)
        /*0014*/ 	.word	0x00000000


	//----- nvinfo : EIATTR_MIN_STACK_SIZE
	.align		4
.L_14:
        /*0018*/ 	.byte	0x04, 0x12
        /*001a*/ 	.short	(.L_16 - .L_15)
	.align		4
.L_15:
        /*001c*/ 	.word	index@(_ZN7cutlass13device_kernelINS_4gemm6kernel13GemmUniversalIN4cute5tupleIJiiiiEEENS1_10collective13CollectiveMmaINS1_40MainloopSm90TmaGmmaWarpSpecializedSparseILi8ENS5_IJNS4_1CILi2EEENSA_ILi1EEESC_EEENS1_35KernelTmaWarpSpecializedCooperativeEEENS5_IJNSA_ILi256EEENSA_ILi64EEESH_EEENS_6half_tENS5_IJNS4_6LayoutINS5_IJiNS5_IJSB_iEEEiEEENS5_IJlNS5_IJSC_SB_EEElEEEEENSK_INS5_IJNS5_IJNS5_IJNSA_ILi8EEESB_NSA_ILi4EEEEEEiEEENS5_IJNS5_IJNSA_ILi16EEESB_SB_EEEiEEEiEEENS5_IJNS5_IJNS5_IJSH_SU_NSA_ILi1024EEEEEENSA_ILi4096EEEEEENS5_IJNS5_IJSC_NSA_ILi512EEENSA_ILi32EEEEEElEEElEEEEEEEESJ_NS5_IJlSC_lEEENS4_8TiledMMAINS4_8MMA_AtomIJNS4_4SM904GMMA6SPARSE26GMMA_64x64x32_F32F16F16_SSILNS1D_5MajorE0ELS1G_0ELNS1D_7ScaleInE1ELS1H_1ELNS1D_9SparseSelE0EEEEEENSK_ISD_NS5_IJSC_NSA_ILi0EEES1L_EEEEENS5_IJNS4_10UnderscoreES1O_S1O_EEEEENS4_13SM90_TMA_LOADENS4_14ComposedLayoutINS4_7SwizzleILi2ELi4ELi3EEENS4_25smem_sparse_ptr_flag_bitsILi2ELi16EEENSK_INS5_IJNS5_IJSC_SQ_EEENS5_IJSB_S13_EEEEEENS5_IJNS5_IJS1L_SH_EEESN_EEEEEEEvNS4_8identityENS4_23SM90_TMA_LOAD_MULTICASTENS1S_INS1T_ILi3ELi4ELi3EEENS4_18smem_ptr_flag_bitsILi16EEENSK_INS5_IJSQ_SH_EEENS5_IJSH_SC_EEEEEEEvS24_EENS_8epilogue10collective6detail29Sm90TmaWarpSpecializedAdapterINS2F_15DefaultEpilogueIfNS5_IJSC_llEEES2J_NS2E_6thread17LinearCombinationIfLi1EffLNS2K_9ScaleType4KindE0ELNS_15FloatRoundStyleE2EfEENS1_15EpilogueDefaultEEEEEvvEEEEvNT_6ParamsE)
        /*0020*/ 	.word	0x00000000
.L_16:


//--------------------- .nv.compat                --------------------------
	.section	.nv.compat,"",@"SHT_CUDA_COMPAT_INFO"
	.align	4
        /*0000*/ 	.byte	0x02, 0x09, 0x01, 0x00, 0x02, 0x02, 0x04, 0x00, 0x02, 0x05, 0x05, 0x00, 0x03, 0x07, 0x01, 0x01
        /*0010*/ 	.byte	0x02, 0x03, 0x01, 0x00, 0x02, 0x06, 0x01, 0x00, 0x04, 0x0b, 0x08, 0x00, 0x00, 0x00, 0x00, 0x00
        /*0020*/ 	.byte	0x00, 0x00, 0x00, 0x00


//--------------------- .nv.info._ZN7cutlass13device_kernelINS_4gemm6kernel13GemmUniversalIN4cute5tupleIJiiiiEEENS1_10collective13CollectiveMmaINS1_40MainloopSm90TmaGmmaWarpSpecializedSparseILi8ENS5_IJNS4_1CILi2EEENSA_ILi1EEESC_EEENS1_35KernelTmaWarpSpecializedCooperativeEEENS5_IJNSA_ILi256EEENSA_ILi64EEESH_EEENS_6half_tENS5_IJNS4_6LayoutINS5_IJiNS5_IJSB_iEEEiEEENS5_IJlNS5_IJSC_SB_EEElEEEEENSK_INS5_IJNS5_IJNS5_IJNSA_ILi8EEESB_NSA_ILi4EEEEEEiEEENS5_IJNS5_IJNSA_ILi16EEESB_SB_EEEiEEEiEEENS5_IJNS5_IJNS5_IJSH_SU_NSA_ILi1024EEEEEENSA_ILi4096EEEEEENS5_IJNS5_IJSC_NSA_ILi512EEENSA_ILi32EEEEEElEEElEEEEEEEESJ_NS5_IJlSC_lEEENS4_8TiledMMAINS4_8MMA_AtomIJNS4_4SM904GMMA6SPARSE26GMMA_64x64x32_F32F16F16_SSILNS1D_5MajorE0ELS1G_0ELNS1D_7ScaleInE1ELS1H_1ELNS1D_9SparseSelE0EEEEEENSK_ISD_NS5_IJSC_NSA_ILi0EEES1L_EEEEENS5_IJNS4_10UnderscoreES1O_S1O_EEEEENS4_13SM90_TMA_LOADENS4_14ComposedLayoutINS4_7SwizzleILi2ELi4ELi3EEENS4_25smem_sparse_ptr_flag_bitsILi2ELi16EEENSK_INS5_IJNS5_IJSC_SQ_EEENS5_IJSB_S13_EEEEEENS5_IJNS5_IJS1L_SH_EEESN_EEEEEEEvNS4_8identityENS4_23SM90_TMA_LOAD_MULTICASTENS1S_INS1T_ILi3ELi4ELi3EEENS4_18smem_ptr_flag_bitsILi16EEENSK_INS5_IJSQ_SH_EEENS5_IJSH_SC_EEEEEEEvS24_EENS_8epilogue10collective6detail29Sm90TmaWarpSpecializedAdapterINS2F_15DefaultEpilogueIfNS5_IJSC_llEEES2J_NS2E_6thread17LinearCombinationIfLi1EffLNS2K_9ScaleType4KindE0ELNS_15FloatRoundStyleE2EfEENS1_15EpilogueDefaultEEEEEvvEEEEvNT_6ParamsE --------------------------
	.section	.nv.info._ZN7cutlass13device_kernelINS_4gemm6kernel13GemmUniversalIN4cute5tupleIJiiiiEEENS1_10collective13CollectiveMmaINS1_40MainloopSm90TmaGmmaWarpSpecializedSparseILi8ENS5_IJNS4_1CILi2EEENSA_ILi1EEESC_EEENS1_35KernelTmaWarpSpecializedCooperativeEEENS5_IJNSA_ILi256EEENSA_ILi64EEESH_EEENS_6half_tENS5_IJNS4_6LayoutINS5_IJiNS5_IJSB_iEEEiEEENS5_IJlNS5_IJSC_SB_EEElEEEEENSK_INS5_IJNS5_IJNS5_IJNSA_ILi8EEESB_NSA_ILi4EEEEEEiEEENS5_IJNS5_IJNSA_ILi16EEESB_SB_EEEiEEEiEEENS5_IJNS5_IJNS5_IJSH_SU_NSA_ILi1024EEEEEENSA_ILi4096EEEEEENS5_IJNS5_IJSC_NSA_ILi512EEENSA_ILi32EEEEEElEEElEEEEEEEESJ_NS5_IJlSC_lEEENS4_8TiledMMAINS4_8MMA_AtomIJNS4_4SM904GMMA6SPARSE26GMMA_64x64x32_F32F16F16_SSILNS1D_5MajorE0ELS1G_0ELNS1D_7ScaleInE1ELS1H_1ELNS1D_9SparseSelE0EEEEEENSK_ISD_NS5_IJSC_NSA_ILi0EEES1L_EEEEENS5_IJNS4_10UnderscoreES1O_S1O_EEEEENS4_13SM90_TMA_LOADENS4_14ComposedLayoutINS4_7SwizzleILi2ELi4ELi3EEENS4_25smem_sparse_ptr_flag_bitsILi2ELi16EEENSK_INS5_IJNS5_IJSC_SQ_EEENS5_IJSB_S13_EEEEEENS5_IJNS5_IJS1L_SH_EEESN_EEEEEEEvNS4_8identityENS4_23SM90_TMA_LOAD_MULTICASTENS1S_INS1T_ILi3ELi4ELi3EEENS4_18smem_ptr_flag_bitsILi16EEENSK_INS5_IJSQ_SH_EEENS5_IJSH_SC_EEEEEEEvS24_EENS_8epilogue10collective6detail29Sm90TmaWarpSpecializedAdapterINS2F_15DefaultEpilogueIfNS5_IJSC_llEEES2J_NS2E_6thread17LinearCombinationIfLi1EffLNS2K_9ScaleType4KindE0ELNS_15FloatRoundStyleE2EfEENS1_15EpilogueDefaultEEEEEvvEEEEvNT_6ParamsE,"",@"SHT_CUDA_INFO"
	.sectionflags	@""
	.align	4


	//----- nvinfo : EIATTR_CUDA_API_VERSION
	.align		4
        /*0000*/ 	.byte	0x04, 0x37
        /*0002*/ 	.short	(.L_18 - .L_17)
.L_17:
        /*0004*/ 	.word	0x00000082


	//----- nvinfo : EIATTR_KPARAM_INFO
	.align		4
.L_18:
        /*0008*/ 	.byte	0x04, 0x17
        /*000a*/ 	.short	(.L_20 - .L_19)
.L_19:
        /*000c*/ 	.word	0x00000000
        /*0010*/ 	.short	0x0000
        /*0012*/ 	.short	0x0070
        /*0014*/ 	.byte	0x00, 0xf0, 0x01, 0x14


	//----- nvinfo : EIATTR_SPARSE_MMA_MASK
	.align		4
.L_20:
        /*0018*/ 	.byte	0x03, 0x50
        /*001a*/ 	.short	0x0002


	//----- nvinfo : EIATTR_MAXREG_COUNT
	.align		4
        /*001c*/ 	.byte	0x03, 0x1b
        /*001e*/ 	.short	0x00a8


	//----- nvinfo : EIATTR_NUM_BARRIERS
	.align		4
        /*0020*/ 	.byte	0x02, 0x4c
        /*0022*/ 	.byte	0x01
	.zero		1


	//----- nvinfo : EIATTR_MERCURY_ISA_VERSION
	.align		4
        /*0024*/ 	.byte	0x03, 0x5f
        /*0026*/ 	.short	0x0101


	//----- nvinfo : EIATTR_INT_WARP_WIDE_INSTR_OFFSETS
	.align		4
        /*0028*/ 	.byte	0x04, 0x31
        /*002a*/ 	.short	(.L_22 - .L_21)


	//   ....[0]....
.L_21:
        /*002c*/ 	.word	0x000005e0


	//   ....[1]....
        /*0030*/ 	.word	0x00000600


	//   ....[2]....
        /*0034*/ 	.word	0x00000770


	//----- nvinfo : EIATTR_COOP_GROUP_MASK_REGIDS
	.align		4
.L_22:
        /*0038*/ 	.byte	0x04, 0x29
        /*003a*/ 	.short	(.L_24 - .L_23)


	//   ....[0]....
.L_23:
        /*003c*/ 	.word	0xffffffff


	//   ....[1]....
        /*0040*/ 	.word	0xffffffff


	//   ....[2]....
        /*0044*/ 	.word	0xffffffff


	//   ....[3]....
        /*0048*/ 	.word	0xffffffff


	//   ....[4]....
        /*004c*/ 	.word	0xffffffff


	//   ....[5]....
        /*0050*/ 	.word	0xffffffff


	//----- nvinfo : EIATTR_COOP_GROUP_INSTR_OFFSETS
	.align		4
.L_24:
        /*0054*/ 	.byte	0x04, 0x28
        /*0056*/ 	.short	(.L_26 - .L_25)


	//   ....[0]....
.L_25:
        /*0058*/ 	.word	0x00000060


	//   ....[1]....
        /*005c*/ 	.word	0x00000070


	//   ....[2]....
        /*0060*/ 	.word	0x00000160


	//   ....[3]....
        /*0064*/ 	.word	0x000003c0


	//   ....[4]....
        /*0068*/ 	.word	0x000008d0


	//   ....[5]....
        /*006c*/ 	.word	0x00001570


	//----- nvinfo : EIATTR_REG_RECONFIG
	.align		4
.L_26:
        /*0070*/ 	.byte	0x01, 0x54
	.zero		2


	//----- nvinfo : EIATTR_MBARRIER_INSTR_OFFSETS
	.align		4
        /*0074*/ 	.byte	0x04, 0x39
        /*0076*/ 	.short	(.L_28 - .L_27)


	//   ....[0]....
.L_27:
        /*0078*/ 	.word	0x00000280
        /*007c*/ 	.word	0x000000ff
        /*0080*/ 	.word	0x00000000
        /*0084*/ 	.short	0x0100
        /*0086*/ 	.byte	0x08
	.zero		1


	//   ....[1]....
        /*0088*/ 	.word	0x00000290
        /*008c*/ 	.word	0x000000ff
        /*0090*/ 	.word	0x00000040
        /*0094*/ 	.short	0x0100
        /*0096*/ 	.byte	0x08
	.zero		1


	//   ....[2]....
        /*0098*/ 	.word	0x000002a0
        /*009c*/ 	.word	0x000000ff
        /*00a0*/ 	.word	0x00000008
        /*00a4*/ 	.short	0x0100
        /*00a6*/ 	.byte	0x08
	.zero		1


	//   ....[3]....
        /*00a8*/ 	.word	0x000002b0
        /*00ac*/ 	.word	0x000000ff
        /*00b0*/ 	.word	0x00000048
        /*00b4*/ 	.short	0x0100
        /*00b6*/ 	.byte	0x08
	.zero		1


	//   ....[4]....
        /*00b8*/ 	.word	0x000002c0
        /*00bc*/ 	.word	0x000000ff
        /*00c0*/ 	.word	0x00000010
        /*00c4*/ 	.short	0x0100
        /*00c6*/ 	.byte	0x08
	.zero		1


	//   ....[5]....
        /*00c8*/ 	.word	0x000002d0
        /*00cc*/ 	.word	0x000000ff
        /*00d0*/ 	.word	0x00000050
        /*00d4*/ 	.short	0x0100
        /*00d6*/ 	.byte	0x08
	.zero		1


	//   ....[6]....
        /*00d8*/ 	.word	0x000002e0
        /*00dc*/ 	.word	0x000000ff
        /*00e0*/ 	.word	0x00000018
        /*00e4*/ 	.short	0x0100
        /*00e6*/ 	.byte	0x08
	.zero		1


	//   ....[7]....
        /*00e8*/ 	.word	0x000002f0
        /*00ec*/ 	.word	0x000000ff
        /*00f0*/ 	.word	0x00000058
        /*00f4*/ 	.short	0x0100
        /*00f6*/ 	.byte	0x08
	.zero		1


	//   ....[8]....
        /*00f8*/ 	.word	0x00000300
        /*00fc*/ 	.word	0x000000ff
        /*0100*/ 	.word	0x00000020
        /*0104*/ 	.short	0x0100
        /*0106*/ 	.byte	0x08
	.zero		1


	//   ....[9]....
        /*0108*/ 	.word	0x00000310
        /*010c*/ 	.word	0x000000ff
        /*0110*/ 	.word	0x00000060
        /*0114*/ 	.short	0x0100
        /*0116*/ 	.byte	0x08
	.zero		1


	//   ....[10]....
        /*0118*/ 	.word	0x00000320
        /*011c*/ 	.word	0x000000ff
        /*0120*/ 	.word	0x00000028
        /*0124*/ 	.short	0x0100
        /*0126*/ 	.byte	0x08
	.zero		1


	//   ....[11]....
        /*0128*/ 	.word	0x00000330
        /*012c*/ 	.word	0x000000ff
        /*0130*/ 	.word	0x00000068
        /*0134*/ 	.short	0x0100
        /*0136*/ 	.byte	0x08
	.zero		1


	//   ....[12]....
        /*0138*/ 	.word	0x00000340
        /*013c*/ 	.word	0x000000ff
        /*0140*/ 	.word	0x00000030
        /*0144*/ 	.short	0x0100
        /*0146*/ 	.byte	0x08
	.zero		1


	//   ....[13]....
        /*0148*/ 	.word	0x00000350
        /*014c*/ 	.word	0x000000ff
        /*0150*/ 	.word	0x00000070
        /*0154*/ 	.short	0x0100
        /*0156*/ 	.byte	0x08
	.zero		1


	//   ....[14]....
        /*0158*/ 	.word	0x00000360
        /*015c*/ 	.word	0x000000ff
        /*0160*/ 	.word	0x00000038
        /*0164*/ 	.short	0x0100
        /*0166*/ 	.byte	0x08
	.zero		1


	//   ....[15]....
        /*0168*/ 	.word	0x00000370
        /*016c*/ 	.word	0x000000ff
        /*0170*/ 	.word	0x00000078
        /*0174*/ 	.short	0x0100
        /*0176*/ 	.byte	0x08
	.zero		1


	//   ....[16]....
        /*0178*/ 	.word	0x000007f0
        /*017c*/ 	.word	0x000000ff
        /*0180*/ 	.word	0x00000090
        /*0184*/ 	.short	0x0100
        /*0186*/ 	.byte	0x06
	.zero		1


	//   ....[17]....
        /*0188*/ 	.word	0x00000880
        /*018c*/ 	.word	0x000000ff
        /*0190*/ 	.word	0x00000098
        /*0194*/ 	.short	0x0100
        /*0196*/ 	.byte	0x06
	.zero		1


	//   ....[18]....
        /*0198*/ 	.word	0x00001930
        /*019c*/ 	.word	0x000000ff
        /*01a0*/ 	.word	0x00000000
        /*01a4*/ 	.short	0x010a
        /*01a6*/ 	.byte	0x08
	.zero		1


	//   ....[19]....
        /*01a8*/ 	.word	0x00001990
        /*01ac*/ 	.word	0x000000ff
        /*01b0*/ 	.word	0x00000000
        /*01b4*/ 	.short	0x010a
        /*01b6*/ 	.byte	0x08
	.zero		1


	//   ....[20]....
        /*01b8*/ 	.word	0x00001bb0
        /*01bc*/ 	.word	0x0000000e
        /*01c0*/ 	.word	0x00000000
        /*01c4*/ 	.short	0x0101
        /*01c6*/ 	.byte	0x3f
	.zero		1


	//   ....[21]....
        /*01c8*/ 	.word	0x000076e0
        /*01cc*/ 	.word	0x00000014
        /*01d0*/ 	.word	0x00000040
        /*01d4*/ 	.short	0x010a
        /*01d6*/ 	.byte	0x3f
	.zero		1


	//   ....[22]....
        /*01d8*/ 	.word	0x00007b50
        /*01dc*/ 	.word	0x00000007
        /*01e0*/ 	.word	0x00000098
        /*01e4*/ 	.short	0x0101
        /*01e6*/ 	.byte	0x3f
	.zero		1


	//   ....[23]....
        /*01e8*/ 	.word	0x00008270
        /*01ec*/ 	.word	0x00000005
        /*01f0*/ 	.word	0x00000000
        /*01f4*/ 	.short	0x010a
        /*01f6*/ 	.byte	0x3f
	.zero		1


	//   ....[24]....
        /*01f8*/ 	.word	0x000082f0
        /*01fc*/ 	.word	0x00000007
        /*0200*/ 	.word	0x00000000
        /*0204*/ 	.short	0x010a
        /*0206*/ 	.byte	0x3f
	.zero		1


	//   ....[25]....
        /*0208*/ 	.word	0x00008380
        /*020c*/ 	.word	0x00000006
        /*0210*/ 	.word	0x00000000
        /*0214*/ 	.short	0x010a
        /*0216*/ 	.byte	0x3f
	.zero		1


	//   ....[26]....
        /*0218*/ 	.word	0x00008410
        /*021c*/ 	.word	0x00000009
        /*0220*/ 	.word	0x00000000
        /*0224*/ 	.short	0x010a
        /*0226*/ 	.byte	0x3f
	.zero		1


	//   ....[27]....
        /*0228*/ 	.word	0x000084a0
        /*022c*/ 	.word	0x00000006
        /*0230*/ 	.word	0x00000000
        /*0234*/ 	.short	0x010a
        /*0236*/ 	.byte	0x3f
	.zero		1


	//   ....[28]....
        /*0238*/ 	.word	0x00008530
        /*023c*/ 	.word	0x00000009
        /*0240*/ 	.word	0x00000000
        /*0244*/ 	.short	0x010a
        /*0246*/ 	.byte	0x3f
	.zero		1


	//   ....[29]....
        /*0248*/ 	.word	0x000085c0
        /*024c*/ 	.word	0x00000006
        /*0250*/ 	.word	0x00000000
        /*0254*/ 	.short	0x010a
        /*0256*/ 	.byte	0x3f
	.zero		1


	//   ....[30]....
        /*0258*/ 	.word	0x00008650
        /*025c*/ 	.word	0x00000003
        /*0260*/ 	.word	0x00000000
        /*0264*/ 	.short	0x010a
        /*0266*/ 	.byte	0x3f
	.zero		1


	//   ....[31]....
        /*0268*/ 	.word	0x000086c0
        /*026c*/ 	.word	0x0000000f
        /*0270*/ 	.word	0x00000000
        /*0274*/ 	.short	0x010a
        /*0276*/ 	.byte	0x3f
	.zero		1


	//   ....[32]....
        /*0278*/ 	.word	0x00008790
        /*027c*/ 	.word	0x00000014
        /*0280*/ 	.word	0x00000040
        /*0284*/ 	.short	0x010a
        /*0286*/ 	.byte	0x3f
	.zero		1


	//   ....[33]....
        /*0288*/ 	.word	0x00008860
        /*028c*/ 	.word	0x00000005
        /*0290*/ 	.word	0x00000000
        /*0294*/ 	.short	0x010a
        /*0296*/ 	.byte	0x3f
	.zero		1


	//   ....[34]....
        /*0298*/ 	.word	0x000088b0
        /*029c*/ 	.word	0x00000007
        /*02a0*/ 	.word	0x00000000
        /*02a4*/ 	.short	0x010a
        /*02a6*/ 	.byte	0x3f
	.zero		1


	//   ....[35]....
        /*02a8*/ 	.word	0x00008900
        /*02ac*/ 	.word	0x00000006
        /*02b0*/ 	.word	0x00000000
        /*02b4*/ 	.short	0x010a
        /*02b6*/ 	.byte	0x3f
	.zero		1


	//   ....[36]....
        /*02b8*/ 	.word	0x00008950
        /*02bc*/ 	.word	0x00000009
        /*02c0*/ 	.word	0x00000000
        /*02c4*/ 	.short	0x010a
        /*02c6*/ 	.byte	0x3f
	.zero		1


	//   ....[37]....
        /*02c8*/ 	.word	0x000089a0
        /*02cc*/ 	.word	0x00000006
        /*02d0*/ 	.word	0x00000000
        /*02d4*/ 	.short	0x010a
        /*02d6*/ 	.byte	0x3f
	.zero		1


	//   ....[38]....
        /*02d8*/ 	.word	0x000089f0
        /*02dc*/ 	.word	0x00000009
        /*02e0*/ 	.word	0x00000000
        /*02e4*/ 	.short	0x010a
        /*02e6*/ 	.byte	0x3f
	.zero		1


	//   ....[39]....
        /*02e8*/ 	.word	0x00008a40
        /*02ec*/ 	.word	0x00000006
        /*02f0*/ 	.word	0x00000000
        /*02f4*/ 	.short	0x010a
        /*02f6*/ 	.byte	0x3f
	.zero		1


	//----- nvinfo : EIATTR_NUM_MBARRIERS
	.align		4
.L_28:
        /*02f8*/ 	.byte	0x03, 0x38
        /*02fa*/ 	.short	0x0012


	//----- nvinfo : EIATTR_EXIT_INSTR_OFFSETS
	.align		4
        /*02fc*/ 	.byte	0x04, 0x1c
        /*02fe*/ 	.short	(.L_30 - .L_29)


	//   ....[0]....
.L_29:
        /*0300*/ 	.word	0x00000ac0


	//   ....[1]....
        /*0304*/ 	.word	0x000012b0


	//   ....[2]....
        /*0308*/ 	.word	0x00006e50


	//   ....[3]....
        /*030c*/ 	.word	0x000073b0


	//   ....[4]....
        /*0310*/ 	.word	0x000086a0


	//----- nvinfo : EIATTR_MAX_THREADS
	.align		4
.L_30:
        /*0314*/ 	.byte	0x04, 0x05
        /*0316*/ 	.short	(.L_32 - .L_31)
.L_31:
        /*0318*/ 	.word	0x00000180
        /*031c*/ 	.word	0x00000001
        /*0320*/ 	.word	0x00000001


	//----- nvinfo : EIATTR_CRS_STACK_SIZE
	.align		4
.L_32:
        /*0324*/ 	.byte	0x04, 0x1e
        /*0326*/ 	.short	(.L_34 - .L_33)
.L_33:
        /*0328*/ 	.word	0x00000000


	//----- nvinfo : EIATTR_CBANK_PARAM_SIZE
	.align		4
.L_34:
        /*032c*/ 	.byte	0x03, 0x19
        /*032e*/ 	.short	0x0570


	//----- nvinfo : EIATTR_PARAM_CBANK
	.align		4
        /*0330*/ 	.byte	0x04, 0x0a
        /*0332*/ 	.short	(.L_36 - .L_35)
	.align		4
.L_35:
        /*0334*/ 	.word	index@(.nv.constant0._ZN7cutlass13device_kernelINS_4gemm6kernel13GemmUniversalIN4cute5tupleIJiiiiEEENS1_10collective13CollectiveMmaINS1_40MainloopSm90TmaGmmaWarpSpecializedSparseILi8ENS5_IJNS4_1CILi2EEENSA_ILi1EEESC_EEENS1_35KernelTmaWarpSpecializedCooperativeEEENS5_IJNSA_ILi256EEENSA_ILi64EEESH_EEENS_6half_tENS5_IJNS4_6LayoutINS5_IJiNS5_IJSB_iEEEiEEENS5_IJlNS5_IJSC_SB_EEElEEEEENSK_INS5_IJNS5_IJNS5_IJNSA_ILi8EEESB_NSA_ILi4EEEEEEiEEENS5_IJNS5_IJNSA_ILi16EEESB_SB_EEEiEEEiEEENS5_IJNS5_IJNS5_IJSH_SU_NSA_ILi1024EEEEEENSA_ILi4096EEEEEENS5_IJNS5_IJSC_NSA_ILi512EEENSA_ILi32EEEEEElEEElEEEEEEEESJ_NS5_IJlSC_lEEENS4_8TiledMMAINS4_8MMA_AtomIJNS4_4SM904GMMA6SPARSE26GMMA_64x64x32_F32F16F16_SSILNS1D_5MajorE0ELS1G_0ELNS1D_7ScaleInE1ELS1H_1ELNS1D_9SparseSelE0EEEEEENSK_ISD_NS5_IJSC_NSA_ILi0EEES1L_EEEEENS5_IJNS4_10UnderscoreES1O_S1O_EEEEENS4_13SM90_TMA_LOADENS4_14ComposedLayoutINS4_7SwizzleILi2ELi4ELi3EEENS4_25smem_sparse_ptr_flag_bitsILi2ELi16EEENSK_INS5_IJNS5_IJSC_SQ_EEENS5_IJSB_S13_EEEEEENS5_IJNS5_IJS1L_SH_EEESN_EEEEEEEvNS4_8identityENS4_23SM90_TMA_LOAD_MULTICASTENS1S_INS1T_ILi3ELi4ELi3EEENS4_18smem_ptr_flag_bitsILi16EEENSK_INS5_IJSQ_SH_EEENS5_IJSH_SC_EEEEEEEvS24_EENS_8epilogue10collective6detail29Sm90TmaWarpSpecializedAdapterINS2F_15DefaultEpilogueIfNS5_IJSC_llEEES2J_NS2E_6thread17LinearCombinationIfLi1EffLNS2K_9ScaleType4KindE0ELNS_15FloatRoundStyleE2EfEENS1_15EpilogueDefaultEEEEEvvEEEEvNT_6ParamsE)
        /*0338*/ 	.short	0x0210
        /*033a*/ 	.short	0x0570


	//----- nvinfo : EIATTR_SW_WAR
	.align		4
.L_36:
        /*033c*/ 	.byte	0x04, 0x36
        /*033e*/ 	.short	(.L_38 - .L_37)
.L_37:
        /*0340*/ 	.word	0x00000008
.L_38:


//--------------------- .nv.callgraph             --------------------------
	.section	.nv.callgraph,"",@"SHT_CUDA_CALLGRAPH"
	.align	4
	.sectionentsize	8
	.align		4
        /*0000*/ 	.word	0x00000000
	.align		4
        /*0004*/ 	.word	0xffffffff
	.align		4
        /*0008*/ 	.word	0x00000000
	.align		4
        /*000c*/ 	.word	0xfffffffe
	.align		4
        /*0010*/ 	.word	0x00000000
	.align		4
        /*0014*/ 	.word	0xfffffffd
	.align		4
        /*0018*/ 	.word	0x00000000
	.align		4
        /*001c*/ 	.word	0xfffffffc


//--------------------- .nv.constant4             --------------------------
	.section	.nv.constant4,"a",@progbits
	.align	8
	.align		8
.nv.constant4:
        /*0000*/ 	.dword	_ZN39_INTERNAL_40805e58_4_k_cu_3dfb3ec1_36174cuda3std3__45__cpo5beginE
	.align		8
        /*0008*/ 	.dword	_ZN39_INTERNAL_40805e58_4_k_cu_3dfb3ec1_36174cuda3std3__45__cpo3endE
	.align		8
        /*0010*/ 	.dword	_ZN39_INTERNAL_40805e58_4_k_cu_3dfb3ec1_36174cuda3std3__45__cpo6cbeginE
	.align		8
        /*0018*/ 	.dword	_ZN39_INTERNAL_40805e58_4_k_cu_3dfb3ec1_36174cuda3std3__45__cpo4cendE
	.align		8
        /*0020*/ 	.dword	_ZN39_INTERNAL_40805e58_4_k_cu_3dfb3ec1_36174cuda3std3__441_GLOBAL__N__40805e58_4_k_cu_3dfb3ec1_36176ignoreE
	.align		8
        /*0028*/ 	.dword	_ZN39_INTERNAL_40805e58_4_k_cu_3dfb3ec1_36174cuda3std3__419piecewise_constructE
	.align		8
        /*0030*/ 	.dword	_ZN39_INTERNAL_40805e58_4_k_cu_3dfb3ec1_36174cuda3std3__48in_placeE
	.align		8
        /*0038*/ 	.dword	_ZN39_INTERNAL_40805e58_4_k_cu_3dfb3ec1_36174cuda3std6ranges3__45__cpo4swapE
	.align		8
        /*0040*/ 	.dword	_ZN39_INTERNAL_40805e58_4_k_cu_3dfb3ec1_36174cuda3std6ranges3__45__cpo9iter_moveE
	.align		8
        /*0048*/ 	.dword	_ZN39_INTERNAL_40805e58_4_k_cu_3dfb3ec1_36174cute7productE
	.align		8
        /*0050*/ 	.dword	_ZN39_INTERNAL_40805e58_4_k_cu_3dfb3ec1_36174cute1_E


//--------------------- .text._ZN7cutlass13device_kernelINS_4gemm6kernel13GemmUniversalIN4cute5tupleIJiiiiEEENS1_10collective13CollectiveMmaINS1_40MainloopSm90TmaGmmaWarpSpecializedSparseILi8ENS5_IJNS4_1CILi2EEENSA_ILi1EEESC_EEENS1_35KernelTmaWarpSpecializedCooperativeEEENS5_IJNSA_ILi256EEENSA_ILi64EEESH_EEENS_6half_tENS5_IJNS4_6LayoutINS5_IJiNS5_IJSB_iEEEiEEENS5_IJlNS5_IJSC_SB_EEElEEEEENSK_INS5_IJNS5_IJNS5_IJNSA_ILi8EEESB_NSA_ILi4EEEEEEiEEENS5_IJNS5_IJNSA_ILi16EEESB_SB_EEEiEEEiEEENS5_IJNS5_IJNS5_IJSH_SU_NSA_ILi1024EEEEEENSA_ILi4096EEEEEENS5_IJNS5_IJSC_NSA_ILi512EEENSA_ILi32EEEEEElEEElEEEEEEEESJ_NS5_IJlSC_lEEENS4_8TiledMMAINS4_8MMA_AtomIJNS4_4SM904GMMA6SPARSE26GMMA_64x64x32_F32F16F16_SSILNS1D_5MajorE0ELS1G_0ELNS1D_7ScaleInE1ELS1H_1ELNS1D_9SparseSelE0EEEEEENSK_ISD_NS5_IJSC_NSA_ILi0EEES1L_EEEEENS5_IJNS4_10UnderscoreES1O_S1O_EEEEENS4_13SM90_TMA_LOADENS4_14ComposedLayoutINS4_7SwizzleILi2ELi4ELi3EEENS4_25smem_sparse_ptr_flag_bitsILi2ELi16EEENSK_INS5_IJNS5_IJSC_SQ_EEENS5_IJSB_S13_EEEEEENS5_IJNS5_IJS1L_SH_EEESN_EEEEEEEvNS4_8identityENS4_23SM90_TMA_LOAD_MULTICASTENS1S_INS1T_ILi3ELi4ELi3EEENS4_18smem_ptr_flag_bitsILi16EEENSK_INS5_IJSQ_SH_EEENS5_IJSH_SC_EEEEEEEvS24_EENS_8epilogue10collective6detail29Sm90TmaWarpSpecializedAdapterINS2F_15DefaultEpilogueIfNS5_IJSC_llEEES2J_NS2E_6thread17LinearCombinationIfLi1EffLNS2K_9ScaleType4KindE0ELNS_15FloatRoundStyleE2EfEENS1_15EpilogueDefaultEEEEEvvEEEEvNT_6ParamsE --------------------------
	.section	.text._ZN7cutlass13device_kernelINS_4gemm6kernel13GemmUniversalIN4cute5tupleIJiiiiEEENS1_10collective13CollectiveMmaINS1_40MainloopSm90TmaGmmaWarpSpecializedSparseILi8ENS5_IJNS4_1CILi2EEENSA_ILi1EEESC_EEENS1_35KernelTmaWarpSpecializedCooperativeEEENS5_IJNSA_ILi256EEENSA_ILi64EEESH_EEENS_6half_tENS5_IJNS4_6LayoutINS5_IJiNS5_IJSB_iEEEiEEENS5_IJlNS5_IJSC_SB_EEElEEEEENSK_INS5_IJNS5_IJNS5_IJNSA_ILi8EEESB_NSA_ILi4EEEEEEiEEENS5_IJNS5_IJNSA_ILi16EEESB_SB_EEEiEEEiEEENS5_IJNS5_IJNS5_IJSH_SU_NSA_ILi1024EEEEEENSA_ILi4096EEEEEENS5_IJNS5_IJSC_NSA_ILi512EEENSA_ILi32EEEEEElEEElEEEEEEEESJ_NS5_IJlSC_lEEENS4_8TiledMMAINS4_8MMA_AtomIJNS4_4SM904GMMA6SPARSE26GMMA_64x64x32_F32F16F16_SSILNS1D_5MajorE0ELS1G_0ELNS1D_7ScaleInE1ELS1H_1ELNS1D_9SparseSelE0EEEEEENSK_ISD_NS5_IJSC_NSA_ILi0EEES1L_EEEEENS5_IJNS4_10UnderscoreES1O_S1O_EEEEENS4_13SM90_TMA_LOADENS4_14ComposedLayoutINS4_7SwizzleILi2ELi4ELi3EEENS4_25smem_sparse_ptr_flag_bitsILi2ELi16EEENSK_INS5_IJNS5_IJSC_SQ_EEENS5_IJSB_S13_EEEEEENS5_IJNS5_IJS1L_SH_EEESN_EEEEEEEvNS4_8identityENS4_23SM90_TMA_LOAD_MULTICASTENS1S_INS1T_ILi3ELi4ELi3EEENS4_18smem_ptr_flag_bitsILi16EEENSK_INS5_IJSQ_SH_EEENS5_IJSH_SC_EEEEEEEvS24_EENS_8epilogue10collective6detail29Sm90TmaWarpSpecializedAdapterINS2F_15DefaultEpilogueIfNS5_IJSC_llEEES2J_NS2E_6thread17LinearCombinationIfLi1EffLNS2K_9ScaleType4KindE0ELNS_15FloatRoundStyleE2EfEENS1_15EpilogueDefaultEEEEEvvEEEEvNT_6ParamsE,"ax",@progbits
	.align	128
.text._ZN7cutlass13device_kernelINS_4gemm6kernel13GemmUniversalIN4cute5tupleIJiiiiEEENS1_10collective13CollectiveMmaINS1_40MainloopSm90TmaGmmaWarpSpecializedSparseILi8ENS5_IJNS4_1CILi2EEENSA_ILi1EEESC_EEENS1_35KernelTmaWarpSpecializedCooperativeEEENS5_IJNSA_ILi256EEENSA_ILi64EEESH_EEENS_6half_tENS5_IJNS4_6LayoutINS5_IJiNS5_IJSB_iEEEiEEENS5_IJlNS5_IJSC_SB_EEElEEEEENSK_INS5_IJNS5_IJNS5_IJNSA_ILi8EEESB_NSA_ILi4EEEEEEiEEENS5_IJNS5_IJNSA_ILi16EEESB_SB_EEEiEEEiEEENS5_IJNS5_IJNS5_IJSH_SU_NSA_ILi1024EEEEEENSA_ILi4096EEEEEENS5_IJNS5_IJSC_NSA_ILi512EEENSA_ILi32EEEEEElEEElEEEEEEEESJ_NS5_IJlSC_lEEENS4_8TiledMMAINS4_8MMA_AtomIJNS4_4SM904GMMA6SPARSE26GMMA_64x64x32_F32F16F16_SSILNS1D_5MajorE0ELS1G_0ELNS1D_7ScaleInE1ELS1H_1ELNS1D_9SparseSelE0EEEEEENSK_ISD_NS5_IJSC_NSA_ILi0EEES1L_EEEEENS5_IJNS4_10UnderscoreES1O_S1O_EEEEENS4_13SM90_TMA_LOADENS4_14ComposedLayoutINS4_7SwizzleILi2ELi4ELi3EEENS4_25smem_sparse_ptr_flag_bitsILi2ELi16EEENSK_INS5_IJNS5_IJSC_SQ_EEENS5_IJSB_S13_EEEEEENS5_IJNS5_IJS1L_SH_EEESN_EEEEEEEvNS4_8identityENS4_23SM90_TMA_LOAD_MULTICASTENS1S_INS1T_ILi3ELi4ELi3EEENS4_18smem_ptr_flag_bitsILi16EEENSK_INS5_IJSQ_SH_EEENS5_IJSH_SC_EEEEEEEvS24_EENS_8epilogue10collective6detail29Sm90TmaWarpSpecializedAdapterINS2F_15DefaultEpilogueIfNS5_IJSC_llEEES2J_NS2E_6thread17LinearCombinationIfLi1EffLNS2K_9ScaleType4KindE0ELNS_15FloatRoundStyleE2EfEENS1_15EpilogueDefaultEEEEEvvEEEEvNT_6ParamsE:
        .type           _ZN7cutlass13device_kernelINS_4gemm6kernel13GemmUniversalIN4cute5tupleIJiiiiEEENS1_10collective13CollectiveMmaINS1_40MainloopSm90TmaGmmaWarpSpecializedSparseILi8ENS5_IJNS4_1CILi2EEENSA_ILi1EEESC_EEENS1_35KernelTmaWarpSpecializedCooperativeEEENS5_IJNSA_ILi256EEENSA_ILi64EEESH_EEENS_6half_tENS5_IJNS4_6LayoutINS5_IJiNS5_IJSB_iEEEiEEENS5_IJlNS5_IJSC_SB_EEElEEEEENSK_INS5_IJNS5_IJNS5_IJNSA_ILi8EEESB_NSA_ILi4EEEEEEiEEENS5_IJNS5_IJNSA_ILi16EEESB_SB_EEEiEEEiEEENS5_IJNS5_IJNS5_IJSH_SU_NSA_ILi1024EEEEEENSA_ILi4096EEEEEENS5_IJNS5_IJSC_NSA_ILi512EEENSA_ILi32EEEEEElEEElEEEEEEEESJ_NS5_IJlSC_lEEENS4_8TiledMMAINS4_8MMA_AtomIJNS4_4SM904GMMA6SPARSE26GMMA_64x64x32_F32F16F16_SSILNS1D_5MajorE0ELS1G_0ELNS1D_7ScaleInE1ELS1H_1ELNS1D_9SparseSelE0EEEEEENSK_ISD_NS5_IJSC_NSA_ILi0EEES1L_EEEEENS5_IJNS4_10UnderscoreES1O_S1O_EEEEENS4_13SM90_TMA_LOADENS4_14ComposedLayoutINS4_7SwizzleILi2ELi4ELi3EEENS4_25smem_sparse_ptr_flag_bitsILi2ELi16EEENSK_INS5_IJNS5_IJSC_SQ_EEENS5_IJSB_S13_EEEEEENS5_IJNS5_IJS1L_SH_EEESN_EEEEEEEvNS4_8identityENS4_23SM90_TMA_LOAD_MULTICASTENS1S_INS1T_ILi3ELi4ELi3EEENS4_18smem_ptr_flag_bitsILi16EEENSK_INS5_IJSQ_SH_EEENS5_IJSH_SC_EEEEEEEvS24_EENS_8epilogue10collective6detail29Sm90TmaWarpSpecializedAdapterINS2F_15DefaultEpilogueIfNS5_IJSC_llEEES2J_NS2E_6thread17LinearCombinationIfLi1EffLNS2K_9ScaleType4KindE0ELNS_15FloatRoundStyleE2EfEENS1_15EpilogueDefaultEEEEEvvEEEEvNT_6ParamsE,@function
        .size           _ZN7cutlass13device_kernelINS_4gemm6kernel13GemmUniversalIN4cute5tupleIJiiiiEEENS1_10collective13CollectiveMmaINS1_40MainloopSm90TmaGmmaWarpSpecializedSparseILi8ENS5_IJNS4_1CILi2EEENSA_ILi1EEESC_EEENS1_35KernelTmaWarpSpecializedCooperativeEEENS5_IJNSA_ILi256EEENSA_ILi64EEESH_EEENS_6half_tENS5_IJNS4_6LayoutINS5_IJiNS5_IJSB_iEEEiEEENS5_IJlNS5_IJSC_SB_EEElEEEEENSK_INS5_IJNS5_IJNS5_IJNSA_ILi8EEESB_NSA_ILi4EEEEEEiEEENS5_IJNS5_IJNSA_ILi16EEESB_SB_EEEiEEEiEEENS5_IJNS5_IJNS5_IJSH_SU_NSA_ILi1024EEEEEENSA_ILi4096EEEEEENS5_IJNS5_IJSC_NSA_ILi512EEENSA_ILi32EEEEEElEEElEEEEEEEESJ_NS5_IJlSC_lEEENS4_8TiledMMAINS4_8MMA_AtomIJNS4_4SM904GMMA6SPARSE26GMMA_64x64x32_F32F16F16_SSILNS1D_5MajorE0ELS1G_0ELNS1D_7ScaleInE1ELS1H_1ELNS1D_9SparseSelE0EEEEEENSK_ISD_NS5_IJSC_NSA_ILi0EEES1L_EEEEENS5_IJNS4_10UnderscoreES1O_S1O_EEEEENS4_13SM90_TMA_LOADENS4_14ComposedLayoutINS4_7SwizzleILi2ELi4ELi3EEENS4_25smem_sparse_ptr_flag_bitsILi2ELi16EEENSK_INS5_IJNS5_IJSC_SQ_EEENS5_IJSB_S13_EEEEEENS5_IJNS5_IJS1L_SH_EEESN_EEEEEEEvNS4_8identityENS4_23SM90_TMA_LOAD_MULTICASTENS1S_INS1T_ILi3ELi4ELi3EEENS4_18smem_ptr_flag_bitsILi16EEENSK_INS5_IJSQ_SH_EEENS5_IJSH_SC_EEEEEEEvS24_EENS_8epilogue10collective6detail29Sm90TmaWarpSpecializedAdapterINS2F_15DefaultEpilogueIfNS5_IJSC_llEEES2J_NS2E_6thread17LinearCombinationIfLi1EffLNS2K_9ScaleType4KindE0ELNS_15FloatRoundStyleE2EfEENS1_15EpilogueDefaultEEEEEvvEEEEvNT_6ParamsE,(.L_x_197 - _ZN7cutlass13device_kernelINS_4gemm6kernel13GemmUniversalIN4cute5tupleIJiiiiEEENS1_10collective13CollectiveMmaINS1_40MainloopSm90TmaGmmaWarpSpecializedSparseILi8ENS5_IJNS4_1CILi2EEENSA_ILi1EEESC_EEENS1_35KernelTmaWarpSpecializedCooperativeEEENS5_IJNSA_ILi256EEENSA_ILi64EEESH_EEENS_6half_tENS5_IJNS4_6LayoutINS5_IJiNS5_IJSB_iEEEiEEENS5_IJlNS5_IJSC_SB_EEElEEEEENSK_INS5_IJNS5_IJNS5_IJNSA_ILi8EEESB_NSA_ILi4EEEEEEiEEENS5_IJNS5_IJNSA_ILi16EEESB_SB_EEEiEEEiEEENS5_IJNS5_IJNS5_IJSH_SU_NSA_ILi1024EEEEEENSA_ILi4096EEEEEENS5_IJNS5_IJSC_NSA_ILi512EEENSA_ILi32EEEEEElEEElEEEEEEEESJ_NS5_IJlSC_lEEENS4_8TiledMMAINS4_8MMA_AtomIJNS4_4SM904GMMA6SPARSE26GMMA_64x64x32_F32F16F16_SSILNS1D_5MajorE0ELS1G_0ELNS1D_7ScaleInE1ELS1H_1ELNS1D_9SparseSelE0EEEEEENSK_ISD_NS5_IJSC_NSA_ILi0EEES1L_EEEEENS5_IJNS4_10UnderscoreES1O_S1O_EEEEENS4_13SM90_TMA_LOADENS4_14ComposedLayoutINS4_7SwizzleILi2ELi4ELi3EEENS4_25smem_sparse_ptr_flag_bitsILi2ELi16EEENSK_INS5_IJNS5_IJSC_SQ_EEENS5_IJSB_S13_EEEEEENS5_IJNS5_IJS1L_SH_EEESN_EEEEEEEvNS4_8identityENS4_23SM90_TMA_LOAD_MULTICASTENS1S_INS1T_ILi3ELi4ELi3EEENS4_18smem_ptr_flag_bitsILi16EEENSK_INS5_IJSQ_SH_EEENS5_IJSH_SC_EEEEEEEvS24_EENS_8epilogue10collective6detail29Sm90TmaWarpSpecializedAdapterINS2F_15DefaultEpilogueIfNS5_IJSC_llEEES2J_NS2E_6thread17LinearCombinationIfLi1EffLNS2K_9ScaleType4KindE0ELNS_15FloatRoundStyleE2EfEENS1_15EpilogueDefaultEEEEEvvEEEEvNT_6ParamsE)
        .other          _ZN7cutlass13device_kernelINS_4gemm6kernel13GemmUniversalIN4cute5tupleIJiiiiEEENS1_10collective13CollectiveMmaINS1_40MainloopSm90TmaGmmaWarpSpecializedSparseILi8ENS5_IJNS4_1CILi2EEENSA_ILi1EEESC_EEENS1_35KernelTmaWarpSpecializedCooperativeEEENS5_IJNSA_ILi256EEENSA_ILi64EEESH_EEENS_6half_tENS5_IJNS4_6LayoutINS5_IJiNS5_IJSB_iEEEiEEENS5_IJlNS5_IJSC_SB_EEElEEEEENSK_INS5_IJNS5_IJNS5_IJNSA_ILi8EEESB_NSA_ILi4EEEEEEiEEENS5_IJNS5_IJNSA_ILi16EEESB_SB_EEEiEEEiEEENS5_IJNS5_IJNS5_IJSH_SU_NSA_ILi1024EEEEEENSA_ILi4096EEEEEENS5_IJNS5_IJSC_NSA_ILi512EEENSA_ILi32EEEEEElEEElEEEEEEEESJ_NS5_IJlSC_lEEENS4_8TiledMMAINS4_8MMA_AtomIJNS4_4SM904GMMA6SPARSE26GMMA_64x64x32_F32F16F16_SSILNS1D_5MajorE0ELS1G_0ELNS1D_7ScaleInE1ELS1H_1ELNS1D_9SparseSelE0EEEEEENSK_ISD_NS5_IJSC_NSA_ILi0EEES1L_EEEEENS5_IJNS4_10UnderscoreES1O_S1O_EEEEENS4_13SM90_TMA_LOADENS4_14ComposedLayoutINS4_7SwizzleILi2ELi4ELi3EEENS4_25smem_sparse_ptr_flag_bitsILi2ELi16EEENSK_INS5_IJNS5_IJSC_SQ_EEENS5_IJSB_S13_EEEEEENS5_IJNS5_IJS1L_SH_EEESN_EEEEEEEvNS4_8identityENS4_23SM90_TMA_LOAD_MULTICASTENS1S_INS1T_ILi3ELi4ELi3EEENS4_18smem_ptr_flag_bitsILi16EEENSK_INS5_IJSQ_SH_EEENS5_IJSH_SC_EEEEEEEvS24_EENS_8epilogue10collective6detail29Sm90TmaWarpSpecializedAdapterINS2F_15DefaultEpilogueIfNS5_IJSC_llEEES2J_NS2E_6thread17LinearCombinationIfLi1EffLNS2K_9ScaleType4KindE0ELNS_15FloatRoundStyleE2EfEENS1_15EpilogueDefaultEEEEEvvEEEEvNT_6ParamsE,@"STO_CUDA_ENTRY STV_DEFAULT"
_ZN7cutlass13device_kernelINS_4gemm6kernel13GemmUniversalIN4cute5tupleIJiiiiEEENS1_10collective13CollectiveMmaINS1_40MainloopSm90TmaGmmaWarpSpecializedSparseILi8ENS5_IJNS4_1CILi2EEENSA_ILi1EEESC_EEENS1_35KernelTmaWarpSpecializedCooperativeEEENS5_IJNSA_ILi256EEENSA_ILi64EEESH_EEENS_6half_tENS5_IJNS4_6LayoutINS5_IJiNS5_IJSB_iEEEiEEENS5_IJlNS5_IJSC_SB_EEElEEEEENSK_INS5_IJNS5_IJNS5_IJNSA_ILi8EEESB_NSA_ILi4EEEEEEiEEENS5_IJNS5_IJNSA_ILi16EEESB_SB_EEEiEEEiEEENS5_IJNS5_IJNS5_IJSH_SU_NSA_ILi1024EEEEEENSA_ILi4096EEEEEENS5_IJNS5_IJSC_NSA_ILi512EEENSA_ILi32EEEEEElEEElEEEEEEEESJ_NS5_IJlSC_lEEENS4_8TiledMMAINS4_8MMA_AtomIJNS4_4SM904GMMA6SPARSE26GMMA_64x64x32_F32F16F16_SSILNS1D_5MajorE0ELS1G_0ELNS1D_7ScaleInE1ELS1H_1ELNS1D_9SparseSelE0EEEEEENSK_ISD_NS5_IJSC_NSA_ILi0EEES1L_EEEEENS5_IJNS4_10UnderscoreES1O_S1O_EEEEENS4_13SM90_TMA_LOADENS4_14ComposedLayoutINS4_7SwizzleILi2ELi4ELi3EEENS4_25smem_sparse_ptr_flag_bitsILi2ELi16EEENSK_INS5_IJNS5_IJSC_SQ_EEENS5_IJSB_S13_EEEEEENS5_IJNS5_IJS1L_SH_EEESN_EEEEEEEvNS4_8identityENS4_23SM90_TMA_LOAD_MULTICASTENS1S_INS1T_ILi3ELi4ELi3EEENS4_18smem_ptr_flag_bitsILi16EEENSK_INS5_IJSQ_SH_EEENS5_IJSH_SC_EEEEEEEvS24_EENS_8epilogue10collective6detail29Sm90TmaWarpSpecializedAdapterINS2F_15DefaultEpilogueIfNS5_IJSC_llEEES2J_NS2E_6thread17LinearCombinationIfLi1EffLNS2K_9ScaleType4KindE0ELNS_15FloatRoundStyleE2EfEENS1_15EpilogueDefaultEEEEEvvEEEEvNT_6ParamsE:
[----:B------:R-:W-:Y:S01]  /*0000*/  LDC R1, c[0x0][0x28] ;  /* 0x00000a00ff017b82 */ /* 0x000fe20000000800 */
[----:B------:R-:W0:Y:S01]  /*0010*/  S2R R127, SR_TID.X ;  /* 0x00000000007f7919 */ /* 0x000e220000002100 */
[----:B------:R-:W-:Y:S01]  /*0020*/  ELECT P0, URZ, PT ;  /* 0x00000000003f782f */ /* 0x000fe20003800000 */
[----:B------:R-:W-:Y:S01]  /*0030*/  BSSY B0, `(.L_x_0) ;  /* 0x0000012000007945 */ /* 0x000fe20003800000 */
[--C-:B0-----:R-:W-:Y:S02]  /*0040*/  SHF.R.U32.HI R0, RZ, 0x5, R127.reuse ;  /* 0x00000005ff007819 */ /* 0x101fe4000001167f */
[----:B------:R-:W-:-:S03]  /*0050*/  SHF.R.U32.HI R13, RZ, 0x7, R127 ;  /* 0x00000007ff0d7819 */ /* 0x000fc6000001167f */
[----:B------:R-:W0:Y:S04]  /*0060*/  SHFL.IDX PT, R6, R0, RZ, 0x1f ;  /* 0x00001fff00067589 */ /* 0x000e2800000e0000 */
[----:B------:R1:W2:Y:S01]  /*0070*/  SHFL.IDX PT, R2, R13, RZ, 0x1f ;  /* 0x00001fff0d027589 */ /* 0x0002a200000e0000 */
[----:B0-----:R-:W-:-:S13]  /*0080*/  ISETP.NE.OR P0, PT, R6, RZ, !P0 ;  /* 0x000000ff0600720c */ /* 0x001fda0004705670 */
[----:B-12---:R-:W-:Y:S05]  /*0090*/  @P0 BRA `(.L_x_1) ;  /* 0x00000000002c0947 */ /* 0x006fea0003800000 */
[----:B------:R-:W-:Y:S02]  /*00a0*/  ULDC.64 UR4, c[0x0][0x198] ;  /* 0x0000660000047ab9 */ /* 0x000fe40000000a00 */
[----:B------:R-:W-:Y:S02]  /*00b0*/  UIADD3 UR6, UP0, UR4, 0xf0, URZ ;  /* 0x000000f004067890 */ /* 0x000fe4000ff1e03f */
[----:B------:R-:W-:Y:S02]  /*00c0*/  UIADD3 UR8, UP1, UR4, 0x1f0, URZ ;  /* 0x000001f004087890 */ /* 0x000fe4000ff3e03f */
[----:B------:R-:W-:Y:S02]  /*00d0*/  UIADD3 UR4, UP2, UR4, 0x2f0, URZ ;  /* 0x000002f004047890 */ /* 0x000fe4000ff5e03f */
[----:B------:R-:W-:Y:S02]  /*00e0*/  UIADD3.X UR7, URZ, UR5, URZ, UP0, !UPT ;  /* 0x000000053f077290 */ /* 0x000fe400087fe43f */
[----:B------:R-:W-:-:S02]  /*00f0*/  UIADD3.X UR9, URZ, UR5, URZ, UP1, !UPT ;  /* 0x000000053f097290 */ /* 0x000fc40008ffe43f */
[----:B------:R-:W-:-:S05]  /*0100*/  UIADD3.X UR5, URZ, UR5, URZ, UP2, !UPT ;  /* 0x000000053f057290 */ /* 0x000fca00097fe43f */
[----:B------:R0:W-:Y:S02]  /*0110*/  UTMACCTL.PF [UR6] ;  /* 0x00000000060079b9 */ /* 0x0001e40008040000 */
[----:B------:R0:W-:Y:S02]  /*0120*/  UTMACCTL.PF [UR8] ;  /* 0x00000000080079b9 */ /* 0x0001e40008040000 */
[----:B------:R0:W-:Y:S02]  /*0130*/  UTMACCTL.PF [UR4] ;  /* 0x00000000040079b9 */ /* 0x0001e40008040000 */
[----:B0-----:R-:W-:Y:S01]  /*0140*/  NOP ;  /* 0x0000000000007918 */ /* 0x001fe20000000000 */
.L_x_1:
[----:B------:R-:W-:Y:S05]  /*0150*/  BSYNC B0 ;  /* 0x0000000000007941 */ /* 0x000fea0003800000 */
.L_x_0:
[----:B------:R-:W0:Y:S02]  /*0160*/  SHFL.IDX PT, R3, R0, RZ, 0x1f ;  /* 0x00001fff00037589 */ /* 0x000e2400000e0000 */
[----:B0-----:R-:W-:-:S13]  /*0170*/  ISETP.NE.AND P0, PT, R3, RZ, PT ;  /* 0x000000ff0300720c */ /* 0x001fda0003f05270 */
[----:B------:R-:W-:Y:S05]  /*0180*/  @P0 BRA `(.L_x_2) ;  /* 0x0000000000840947 */ /* 0x000fea0003800000 */
[----:B------:R-:W-:Y:S01]  /*0190*/  ELECT P0, URZ, PT ;  /* 0x00000000003f782f */ /* 0x000fe20003800000 */
[----:B------:R-:W-:-:S12]  /*01a0*/  BSSY B0, `(.L_x_2) ;  /* 0x000001f000007945 */ /* 0x000fd80003800000 */
[----:B------:R-:W-:Y:S05]  /*01b0*/  @!P0 BRA `(.L_x_3) ;  /* 0x0000000000748947 */ /* 0x000fea0003800000 */
[----:B------:R-:W0:Y:S01]  /*01c0*/  S2UR UR8, SR_CgaCtaId ;  /* 0x00000000000879c3 */ /* 0x000e220000008800 */
[----:B------:R-:W-:Y:S01]  /*01d0*/  UMOV UR4, 0x400 ;  /* 0x0000040000047882 */ /* 0x000fe20000000000 */
[----:B------:R-:W-:Y:S01]  /*01e0*/  UMOV UR5, 0x1 ;  /* 0x0000000100057882 */ /* 0x000fe20000000000 */
[----:B------:R-:W-:Y:S02]  /*01f0*/  UMOV UR6, 0x4 ;  /* 0x0000000400067882 */ /* 0x000fe40000000000 */
[----:B------:R-:W-:-:S04]  /*0200*/  UIADD3 UR6, -UR6, 0x100000, URZ ;  /* 0x0010000006067890 */ /* 0x000fc8000fffe13f */
[----:B------:R-:W-:Y:S02]  /*0210*/  USHF.L.U32 UR7, UR6, 0xb, URZ ;  /* 0x0000000b06077899 */ /* 0x000fe4000800063f */
[----:B------:R-:W-:Y:S02]  /*0220*/  USHF.L.U32 UR6, UR6, 0x1, URZ ;  /* 0x0000000106067899 */ /* 0x000fe4000800063f */
[----:B0-----:R-:W-:Y:S02]  /*0230*/  ULEA UR8, UR8, UR4, 0x18 ;  /* 0x0000000408087291 */ /* 0x001fe4000f8ec03f */
[----:B------:R-:W-:-:S04]  /*0240*/  UIADD3 UR4, -UR5, 0x100000, URZ ;  /* 0x0010000005047890 */ /* 0x000fc8000fffe13f */
[----:B------:R-:W-:Y:S02]  /*0250*/  USHF.L.U32 UR5, UR4, 0xb, URZ ;  /* 0x0000000b04057899 */ /* 0x000fe4000800063f */
[----:B------:R-:W-:Y:S01]  /*0260*/  USHF.L.U32 UR4, UR4, 0x1, URZ ;  /* 0x0000000104047899 */ /* 0x000fe2000800063f */
[----:B------:R-:W0:Y:S11]  /*0270*/  FENCE.VIEW.ASYNC.S ;  /* 0x00000000000073c6 */ /* 0x000e360000000000 */
[----:B0-----:R0:W1:Y:S01]  /*0280*/  SYNCS.EXCH.64 URZ, [UR8], UR4 ;  /* 0x00000004083f75b2 */ /* 0x0010620008000100 */
[----:B------:R0:W2:Y:S01]  /*0290*/  SYNCS.EXCH.64 URZ, [UR8+0x40], UR6 ;  /* 0x00004006083f75b2 */ /* 0x0000a20008000100 */
[----:B------:R0:W3:Y:S01]  /*02a0*/  SYNCS.EXCH.64 URZ, [UR8+0x8], UR4 ;  /* 0x00000804083f75b2 */ /* 0x0000e20008000100 */
[----:B------:R0:W4:Y:S01]  /*02b0*/  SYNCS.EXCH.64 URZ, [UR8+0x48], UR6 ;  /* 0x00004806083f75b2 */ /* 0x0001220008000100 */
[----:B------:R0:W0:Y:S01]  /*02c0*/  SYNCS.EXCH.64 URZ, [UR8+0x10], UR4 ;  /* 0x00001004083f75b2 */ /* 0x0000220008000100 */
        /* <DEDUP_REMOVED lines=11> */
[----:B------:R-:W-:Y:S01]  /*0380*/  NOP ;  /* 0x0000000000007918 */ /* 0x000fe20000000000 */
.L_x_3:
[----:B0-----:R-:W-:Y:S05]  /*0390*/  BSYNC B0 ;  /* 0x0000000000007941 */ /* 0x001fea0003800000 */
.L_x_2:
[----:B------:R-:W0:Y:S01]  /*03a0*/  S2UR UR8, SR_CTAID.X ;  /* 0x00000000000879c3 */ /* 0x000e220000002500 */
[----:B------:R-:W-:Y:S01]  /*03b0*/  SHF.R.S32.HI R4, RZ, 0x1f, R127 ;  /* 0x0000001fff047819 */ /* 0x000fe2000001147f */
[----:B------:R-:W5:Y:S01]  /*03c0*/  SHFL.IDX PT, R0, R0, RZ, 0x1f ;  /* 0x00001fff00007589 */ /* 0x000f6200000e0000 */
[----:B------:R-:W-:Y:S02]  /*03d0*/  ELECT P0, URZ, PT ;  /* 0x00000000003f782f */ /* 0x000fe40003800000 */
[----:B------:R-:W-:Y:S01]  /*03e0*/  SHF.R.S32.HI R8, RZ, 0x1f, R3 ;  /* 0x0000001fff087819 */ /* 0x000fe20000011403 */
[----:B------:R-:W-:Y:S01]  /*03f0*/  ULDC UR4, c[0x0][0x150] ;  /* 0x0000540000047ab9 */ /* 0x000fe20000000800 */
[----:B------:R-:W-:Y:S01]  /*0400*/  LEA.HI R4, R4, R127, RZ, 0x7 ;  /* 0x0000007f04047211 */ /* 0x000fe200078f38ff */
[----:B------:R-:W1:Y:S01]  /*0410*/  S2R R10, SR_CTAID.Y ;  /* 0x00000000000a7919 */ /* 0x000e620000002600 */
[----:B------:R-:W2:Y:S01]  /*0420*/  LDC R14, c[0x0][0x144] ;  /* 0x00005100ff0e7b82 */ /* 0x000ea20000000800 */
[----:B------:R-:W-:Y:S01]  /*0430*/  LEA.HI R8, R8, R3, RZ, 0x2 ;  /* 0x0000000308087211 */ /* 0x000fe200078f10ff */
[----:B------:R-:W-:Y:S01]  /*0440*/  VIADD R12, R2, 0xffffffff ;  /* 0xffffffff020c7836 */ /* 0x000fe20000000000 */
[----:B------:R-:W-:Y:S01]  /*0450*/  LOP3.LUT R4, R4, 0xffffff80, RZ, 0xc0, !PT ;  /* 0xffffff8004047812 */ /* 0x000fe200078ec0ff */
[----:B------:R-:W-:Y:S01]  /*0460*/  NOP ;  /* 0x0000000000007918 */ /* 0x000fe20000000000 */
[----:B------:R-:W-:Y:S01]  /*0470*/  LOP3.LUT R8, R8, 0x3ffffffc, RZ, 0xc0, !PT ;  /* 0x3ffffffc08087812 */ /* 0x000fe200078ec0ff */
[----:B------:R-:W-:Y:S01]  /*0480*/  NOP ;  /* 0x0000000000007918 */ /* 0x000fe20000000000 */
[----:B------:R-:W-:Y:S01]  /*0490*/  ISETP.GE.U32.AND P5, PT, R12, 0x2, PT ;  /* 0x000000020c00780c */ /* 0x000fe20003fa6070 */
[----:B------:R-:W-:Y:S01]  /*04a0*/  IMAD.IADD R4, R127, 0x1, -R4 ;  /* 0x000000017f047824 */ /* 0x000fe200078e0a04 */
[----:B------:R-:W3:Y:S01]  /*04b0*/  LDC R9, c[0x0][0x140] ;  /* 0x00005000ff097b82 */ /* 0x000ee20000000800 */
[----:B------:R-:W-:Y:S01]  /*04c0*/  IMAD.IADD R8, R3, 0x1, -R8 ;  /* 0x0000000103087824 */ /* 0x000fe200078e0a08 */
[----:B------:R-:W-:-:S02]  /*04d0*/  SHF.R.S32.HI R3, RZ, 0x1f, R6 ;  /* 0x0000001fff037819 */ /* 0x000fc40000011406 */
[----:B------:R-:W-:Y:S02]  /*04e0*/  SHF.R.S32.HI R5, RZ, 0x1f, R4 ;  /* 0x0000001fff057819 */ /* 0x000fe40000011404 */
[----:B------:R-:W-:Y:S02]  /*04f0*/  LEA.HI R3, R3, R6, RZ, 0x2 ;  /* 0x0000000603037211 */ /* 0x000fe400078f10ff */
[----:B0-----:R-:W-:Y:S01]  /*0500*/  I2FP.F32.U32 R7, UR8 ;  /* 0x0000000800077c45 */ /* 0x001fe20008201000 */
[----:B------:R-:W0:Y:S01]  /*0510*/  LDC R15, c[0x0][0x148] ;  /* 0x00005200ff0f7b82 */ /* 0x000e220000000800 */
[----:B------:R-:W-:Y:S02]  /*0520*/  LEA.HI R5, R5, R4, RZ, 0x3 ;  /* 0x0000000405057211 */ /* 0x000fe400078f18ff */
[----:B-----5:R-:W-:Y:S01]  /*0530*/  ISETP.NE.OR P0, PT, R0, RZ, !P0 ;  /* 0x000000ff0000720c */ /* 0x020fe20004705670 */
[----:B------:R-:W-:Y:S01]  /*0540*/  FMUL R7, R7, UR4 ;  /* 0x0000000407077c20 */ /* 0x000fe20008400000 */
[--C-:B------:R-:W-:Y:S01]  /*0550*/  SHF.R.S32.HI R0, RZ, 0x3, R5.reuse ;  /* 0x00000003ff007819 */ /* 0x100fe20000011405 */
[----:B------:R-:W-:Y:S01]  /*0560*/  ULDC UR4, c[0x0][0x154] ;  /* 0x0000550000047ab9 */ /* 0x000fe20000000800 */
[----:B------:R-:W-:-:S02]  /*0570*/  SHF.R.S32.HI R5, RZ, 0x1f, R5 ;  /* 0x0000001fff057819 */ /* 0x000fc40000011405 */
[----:B------:R-:W-:Y:S01]  /*0580*/  LOP3.LUT R3, R3, 0xfffffffc, RZ, 0xc0, !PT ;  /* 0xfffffffc03037812 */ /* 0x000fe200078ec0ff */
[----:B------:R-:W5:Y:S01]  /*0590*/  F2I.U32.TRUNC.NTZ R7, R7 ;  /* 0x0000000700077305 */ /* 0x000f62000020f000 */
[----:B------:R-:W-:Y:S02]  /*05a0*/  LEA.HI R5, R5, R0, RZ, 0x2 ;  /* 0x0000000005057211 */ /* 0x000fe400078f10ff */
[----:B------:R-:W-:Y:S01]  /*05b0*/  LOP3.LUT P6, RZ, R4, 0x7, RZ, 0xc0, !PT ;  /* 0x0000000704ff7812 */ /* 0x000fe200078cc0ff */
[----:B------:R-:W-:Y:S01]  /*05c0*/  IMAD.IADD R6, R6, 0x1, -R3 ;  /* 0x0000000106067824 */ /* 0x000fe200078e0a03 */
[----:B------:R-:W-:Y:S01]  /*05d0*/  LOP3.LUT R5, R5, 0xfffffffc, RZ, 0xc0, !PT ;  /* 0xfffffffc05057812 */ /* 0x000fe200078ec0ff */
[----:B------:R-:W-:Y:S01]  /*05e0*/  VOTEU.ALL UP0, P0 ;  /* 0x00000000003f7886 */ /* 0x000fe20000000000 */
[----:B---3--:R-:W-:Y:S01]  /*05f0*/  ISETP.EQ.U32.AND P1, PT, R9, 0x1, PT ;  /* 0x000000010900780c */ /* 0x008fe20003f22070 */
[----:B------:R-:W-:Y:S01]  /*0600*/  VOTEU.ALL UP1, P0 ;  /* 0x00000000003f7886 */ /* 0x000fe20000020000 */
[----:B------:R-:W-:Y:S01]  /*0610*/  ISETP.NE.AND P4, PT, R6, 0x3, PT ;  /* 0x000000030600780c */ /* 0x000fe20003f85270 */
[----:B------:R-:W-:Y:S01]  /*0620*/  IMAD.IADD R5, R0, 0x1, -R5 ;  /* 0x0000000100057824 */ /* 0x000fe200078e0a05 */
[----:B------:R-:W3:Y:S01]  /*0630*/  @!UP0 S2UR UR7, SR_CgaCtaId ;  /* 0x00000000000789c3 */ /* 0x000ee20000008800 */
[----:B------:R-:W-:Y:S01]  /*0640*/  @!UP0 UMOV UR6, 0x400 ;  /* 0x0000040000068882 */ /* 0x000fe20000000000 */
[----:B------:R-:W-:Y:S01]  /*0650*/  ISETP.NE.AND P2, PT, R2, RZ, PT ;  /* 0x000000ff0200720c */ /* 0x000fe20003f45270 */
[----:B------:R-:W-:-:S02]  /*0660*/  IMAD R5, R8, 0x4, R5 ;  /* 0x0000000408057824 */ /* 0x000fc400078e0205 */
[----:B-----5:R-:W-:-:S03]  /*0670*/  IMAD.MOV R7, RZ, RZ, -R7 ;  /* 0x000000ffff077224 */ /* 0x020fc600078e0a07 */
[----:B------:R-:W-:Y:S01]  /*0680*/  LEA.HI R0, R5, R5, RZ, 0x1 ;  /* 0x0000000505007211 */ /* 0x000fe200078f08ff */
[----:B--2---:R-:W-:Y:S01]  /*0690*/  IMAD R14, R14, R7, UR8 ;  /* 0x000000080e0e7e24 */ /* 0x004fe2000f8e0207 */
[----:B-1----:R-:W-:Y:S02]  /*06a0*/  I2FP.F32.U32 R7, R10 ;  /* 0x0000000a00077245 */ /* 0x002fe40000201000 */
[----:B------:R-:W-:-:S03]  /*06b0*/  LOP3.LUT R0, R0, 0xfffffffe, RZ, 0xc0, !PT ;  /* 0xfffffffe00007812 */ /* 0x000fc600078ec0ff */
[----:B------:R-:W-:Y:S01]  /*06c0*/  FMUL R8, R7, UR4 ;  /* 0x0000000407087c20 */ /* 0x000fe20008400000 */
[----:B------:R-:W-:Y:S01]  /*06d0*/  UMOV UR4, 0x20 ;  /* 0x0000002000047882 */ /* 0x000fe20000000000 */
[----:B------:R-:W-:Y:S01]  /*06e0*/  IMAD.IADD R7, R5, 0x1, -R0 ;  /* 0x0000000105077824 */ /* 0x000fe200078e0a00 */
[----:B------:R-:W-:-:S04]  /*06f0*/  @!UP0 UIADD3 UR4, -UR4, 0x100000, URZ ;  /* 0x0010000004048890 */ /* 0x000fc8000fffe13f */
[----:B------:R-:W-:Y:S02]  /*0700*/  @!UP0 USHF.L.U32 UR5, UR4, 0xb, URZ ;  /* 0x0000000b04058899 */ /* 0x000fe4000800063f */
[----:B------:R-:W-:Y:S01]  /*0710*/  @!UP0 USHF.L.U32 UR4, UR4, 0x1, URZ ;  /* 0x0000000104048899 */ /* 0x000fe2000800063f */
[----:B------:R-:W-:Y:S01]  /*0720*/  IMAD.SHL.U32 R0, R5, 0x4, RZ ;  /* 0x0000000405007824 */ /* 0x000fe200078e00ff */
[----:B------:R-:W1:Y:S01]  /*0730*/  F2I.U32.TRUNC.NTZ R8, R8 ;  /* 0x0000000800087305 */ /* 0x000e62000020f000 */
[----:B------:R-:W-:Y:S01]  /*0740*/  ISETP.NE.AND P3, PT, R7, R14, PT ;  /* 0x0000000e0700720c */ /* 0x000fe20003f65270 */
[----:B---3--:R-:W-:Y:S02]  /*0750*/  @!UP0 ULEA UR6, UR7, UR6, 0x18 ;  /* 0x0000000607068291 */ /* 0x008fe4000f8ec03f */
[----:B------:R-:W-:Y:S01]  /*0760*/  LOP3.LUT R9, R5, 0xc, R0, 0x78, !PT ;  /* 0x0000000c05097812 */ /* 0x000fe200078e7800 */
[----:B------:R-:W-:Y:S01]  /*0770*/  VOTEU.ALL UP0, P0 ;  /* 0x00000000003f7886 */ /* 0x000fe20000000000 */
[----:B------:R-:W-:-:S02]  /*0780*/  ISETP.EQ.OR P0, PT, R6, RZ, !P4 ;  /* 0x000000ff0600720c */ /* 0x000fc40006702670 */
[----:B------:R-:W-:Y:S02]  /*0790*/  LOP3.LUT R5, R127, 0x7f, RZ, 0xc0, !PT ;  /* 0x0000007f7f057812 */ /* 0x000fe400078ec0ff */
[----:B------:R-:W-:-:S04]  /*07a0*/  ISETP.EQ.AND P0, PT, R2, RZ, P0 ;  /* 0x000000ff0200720c */ /* 0x000fc80000702270 */
[----:B------:R-:W-:Y:S01]  /*07b0*/  @P3 LEA.HI R0, R9, R9, RZ, 0x1 ;  /* 0x0000000909003211 */ /* 0x000fe200078f08ff */
[----:B-1----:R-:W-:Y:S01]  /*07c0*/  IMAD.MOV R22, RZ, RZ, -R8 ;  /* 0x000000ffff167224 */ /* 0x002fe200078e0a08 */
[----:B------:R-:W-:Y:S01]  /*07d0*/  SEL R4, RZ, 0x1, !P0 ;  /* 0x00000001ff047807 */ /* 0x000fe20004000000 */
[----:B------:R-:W1:Y:S02]  /*07e0*/  FENCE.VIEW.ASYNC.S ;  /* 0x00000000000073c6 */ /* 0x000e640000000000 */
[----:B-1----:R1:W2:Y:S01]  /*07f0*/  @!UP0 SYNCS.EXCH.64 URZ, [UR6+0x90], UR4 ;  /* 0x00009004063f85b2 */ /* 0x0022a20008000100 */
[----:B------:R-:W-:Y:S01]  /*0800*/  @P3 SHF.R.S32.HI R0, RZ, 0x1, R0 ;  /* 0x00000001ff003819 */ /* 0x000fe20000011400 */
[----:B0-----:R-:W-:Y:S01]  /*0810*/  IMAD R3, R15, R22, R10 ;  /* 0x000000160f037224 */ /* 0x001fe200078e020a */
[----:B------:R-:W-:Y:S01]  /*0820*/  ISETP.LT.U32.AND P0, PT, R9, 0x2, !P6 ;  /* 0x000000020900780c */ /* 0x000fe20007701070 */
[----:B------:R-:W-:Y:S01]  /*0830*/  IMAD.MOV.U32 R8, RZ, RZ, 0x1 ;  /* 0x00000001ff087424 */ /* 0x000fe200078e00ff */
[----:B------:R-:W-:-:S02]  /*0840*/  SEL R4, R4, 0x2, P5 ;  /* 0x0000000204047807 */ /* 0x000fc40002800000 */
[----:B------:R-:W-:Y:S02]  /*0850*/  @P3 ISETP.NE.AND P4, PT, R0, R3, PT ;  /* 0x000000030000320c */ /* 0x000fe40003f85270 */
[----:B------:R-:W-:Y:S02]  /*0860*/  SEL R7, RZ, 0x1, !P0 ;  /* 0x00000001ff077807 */ /* 0x000fe40004000000 */
[----:B------:R-:W-:Y:S01]  /*0870*/  @P3 SEL R8, RZ, 0x1, P4 ;  /* 0x00000001ff083807 */ /* 0x000fe20002000000 */
[----:B------:R1:W0:Y:S01]  /*0880*/  @!UP1 SYNCS.EXCH.64 URZ, [UR6+0x98], UR4 ;  /* 0x00009804063f95b2 */ /* 0x0002220008000100 */
[----:B------:R-:W-:Y:S01]  /*0890*/  NOP ;  /* 0x0000000000007918 */ /* 0x000fe20000000000 */
[----:B------:R-:W-:Y:S06]  /*08a0*/  @!P1 BRA `(.L_x_4) ;  /* 0x0000000000089947 */ /* 0x000fec0003800000 */
[----:B0-2-4-:R-:W-:Y:S01]  /*08b0*/  UCGABAR_ARV ;  /* 0x00000000000079c7 */ /* 0x015fe20008000000 */
[----:B------:R-:W-:Y:S05]  /*08c0*/  BRA `(.L_x_5) ;  /* 0x0000000000047947 */ /* 0x000fea0003800000 */
.L_x_4:
[----:B0-2-4-:R-:W-:Y:S01]  /*08d0*/  NOP ;  /* 0x0000000000007918 */ /* 0x015fe20000000000 */
.L_x_5:
[----:B------:R-:W0:Y:S01]  /*08e0*/  LDC R0, c[0x0][0x75c] ;  /* 0x0001d700ff007b82 */ /* 0x000e220000000800 */
[----:B------:R-:W-:Y:S01]  /*08f0*/  IMAD.U32 R2, RZ, RZ, UR8 ;  /* 0x00000008ff027e24 */ /* 0x000fe2000f8e00ff */
[----:B------:R-:W-:Y:S01]  /*0900*/  LOP3.LUT R140, R140, 0xfffff7ff, RZ, 0xc0, !PT ;  /* 0xfffff7ff8c8c7812 */ /* 0x000fe200078ec0ff */
[----:B------:R-:W-:Y:S01]  /*0910*/  IMAD.MOV.U32 R3, RZ, RZ, RZ ;  /* 0x000000ffff037224 */ /* 0x000fe200078e00ff */
[----:B0-----:R-:W-:-:S13]  /*0920*/  ISETP.NE.AND P3, PT, R0, 0x1, PT ;  /* 0x000000010000780c */ /* 0x001fda0003f65270 */
[----:B------:R-:W0:Y:S01]  /*0930*/  @P3 LDC R19, c[0x0][0x10] ;  /* 0x00000400ff133b82 */ /* 0x000e220000000800 */
[----:B------:R-:W-:Y:S01]  /*0940*/  @P3 IMAD.MOV.U32 R11, RZ, RZ, RZ ;  /* 0x000000ffff0b3224 */ /* 0x000fe200078e00ff */
[----:B------:R-:W-:Y:S01]  /*0950*/  @P3 LOP3.LUT R140, R140, 0x800, RZ, 0xfc, !PT ;  /* 0x000008008c8c3812 */ /* 0x000fe200078efcff */
[----:B------:R-:W-:-:S05]  /*0960*/  @P3 IMAD.MOV.U32 R21, RZ, RZ, RZ ;  /* 0x000000ffff153224 */ /* 0x000fca00078e00ff */
[----:B------:R-:W2:Y:S01]  /*0970*/  @!P3 LDC R17, c[0x0][0xc] ;  /* 0x00000300ff11bb82 */ /* 0x000ea20000000800 */
[----:B-1----:R-:W-:Y:S01]  /*0980*/  ULDC UR4, c[0x0][0xc] ;  /* 0x0000030000047ab9 */ /* 0x002fe20000000800 */
[----:B------:R-:W-:Y:S01]  /*0990*/  ULDC UR5, c[0x0][0x10] ;  /* 0x0000040000057ab9 */ /* 0x000fe20000000800 */
[----:B------:R-:W-:Y:S01]  /*09a0*/  ULDC UR6, c[0x0][0x14] ;  /* 0x0000050000067ab9 */ /* 0x000fe20000000800 */
[----:B------:R-:W-:-:S04]  /*09b0*/  UIMAD.WIDE.U32 UR4, UR4, UR5, URZ ;  /* 0x00000005040472a5 */ /* 0x000fc8000f8e003f */
[----:B------:R-:W-:Y:S02]  /*09c0*/  UIMAD.WIDE.U32 UR30, UR4, UR6, URZ ;  /* 0x00000006041e72a5 */ /* 0x000fe4000f8e003f */
[----:B------:R-:W-:-:S04]  /*09d0*/  UIMAD UR4, UR5, UR6, URZ ;  /* 0x00000006050472a4 */ /* 0x000fc8000f8e023f */
[----:B------:R-:W-:Y:S01]  /*09e0*/  UIADD3 UR4, UR31, UR4, URZ ;  /* 0x000000041f047290 */ /* 0x000fe2000fffe03f */
[----:B0-----:R-:W-:-:S04]  /*09f0*/  @P3 IMAD.WIDE.U32 R18, R19, UR8, R10 ;  /* 0x0000000813123c25 */ /* 0x001fc8000f8e000a */
[----:B--2---:R-:W-:-:S04]  /*0a00*/  @!P3 IMAD.WIDE.U32 R16, R10, R17, R2 ;  /* 0x000000110a10b225 */ /* 0x004fc800078e0002 */
[----:B------:R-:W-:Y:S02]  /*0a10*/  @P3 IMAD.MOV.U32 R2, RZ, RZ, R18 ;  /* 0x000000ffff023224 */ /* 0x000fe400078e0012 */
[----:B------:R-:W-:Y:S02]  /*0a20*/  @P3 IMAD.IADD R3, R19, 0x1, R21 ;  /* 0x0000000113033824 */ /* 0x000fe400078e0215 */
[----:B------:R-:W-:Y:S02]  /*0a30*/  @!P3 IMAD.MOV.U32 R2, RZ, RZ, R16 ;  /* 0x000000ffff02b224 */ /* 0x000fe400078e0010 */
[----:B------:R-:W-:Y:S01]  /*0a40*/  @!P3 IMAD.MOV.U32 R3, RZ, RZ, R17 ;  /* 0x000000ffff03b224 */ /* 0x000fe200078e0011 */
[----:B------:R-:W-:Y:S06]  /*0a50*/  @!P1 BRA `(.L_x_6) ;  /* 0x00000000000c9947 */ /* 0x000fec0003800000 */
[----:B------:R-:W-:Y:S01]  /*0a60*/  UCGABAR_WAIT ;  /* 0x0000000000007dc7 */ /* 0x000fe20008000000 */
[----:B------:R-:W-:Y:S01]  /*0a70*/  CCTL.IVALL ;  /* 0x00000000ff00798f */ /* 0x000fe20002000000 */
[----:B------:R-:W-:Y:S05]  /*0a80*/  BRA `(.L_x_7) ;  /* 0x0000000000047947 */ /* 0x000fea0003800000 */
.L_x_6:
[----:B------:R-:W-:Y:S06]  /*0a90*/  BAR.SYNC.DEFER_BLOCKING 0x0 ;  /* 0x0000000000007b1d */ /* 0x000fec0000010000 */
.L_x_7:
[----:B------:R-:W-:Y:S05]  /*0aa0*/  @!P2 BRA `(.L_x_8) ;  /* 0x0000006000eca947 */ /* 0x000fea0003800000 */
[----:B------:R-:W-:-:S13]  /*0ab0*/  ISETP.GT.U32.AND P0, PT, R12, 0x1, PT ;  /* 0x000000010c00780c */ /* 0x000fda0003f04070 */
[----:B------:R-:W-:Y:S05]  /*0ac0*/  @P0 EXIT ;  /* 0x000000000000094d */ /* 0x000fea0003800000 */
[----:B------:R-:W-:Y:S01]  /*0ad0*/  ULDC.64 UR6, c[0x0][0x750] ;  /* 0x0001d40000067ab9 */ /* 0x000fe20000000a00 */
[----:B------:R-:W-:Y:S01]  /*0ae0*/  PRMT R16, RZ, 0x7610, R16 ;  /* 0x00007610ff107816 */ /* 0x000fe20000000010 */
[----:B------:R-:W-:Y:S01]  /*0af0*/  IMAD.MOV.U32 R119, RZ, RZ, -0x1 ;  /* 0xffffffffff777424 */ /* 0x000fe200078e00ff */
[----:B------:R-:W-:Y:S01]  /*0b00*/  ISETP.GE.U32.AND P0, PT, R2, UR6, PT ;  /* 0x0000000602007c0c */ /* 0x000fe2000bf06070 */
[----:B------:R-:W-:Y:S02]  /*0b10*/  IMAD.MOV.U32 R12, RZ, RZ, -0x1 ;  /* 0xffffffffff0c7424 */ /* 0x000fe400078e00ff */
[----:B------:R-:W-:Y:S01]  /*0b20*/  IMAD.MOV.U32 R6, RZ, RZ, -0x1 ;  /* 0xffffffffff067424 */ /* 0x000fe200078e00ff */
[----:B------:R-:W-:-:S13]  /*0b30*/  ISETP.GE.U32.AND.EX P0, PT, R3, UR7, PT, P0 ;  /* 0x0000000703007c0c */ /* 0x000fda000bf06100 */
[----:B------:R-:W-:Y:S05]  /*0b40*/  @P0 BRA `(.L_x_9) ;  /* 0x0000000400280947 */ /* 0x000fea0003800000 */
[----:B------:R-:W0:Y:S01]  /*0b50*/  LDC.64 R24, c[0x0][0x728] ;  /* 0x0001ca00ff187b82 */ /* 0x000e220000000a00 */
[----:B------:R-:W-:Y:S02]  /*0b60*/  IMAD.MOV.U32 R16, RZ, RZ, R2 ;  /* 0x000000ffff107224 */ /* 0x000fe400078e0002 */
[----:B------:R-:W-:-:S05]  /*0b70*/  IMAD.MOV.U32 R17, RZ, RZ, R3 ;  /* 0x000000ffff117224 */ /* 0x000fca00078e0003 */
[----:B------:R-:W1:Y:S08]  /*0b80*/  LDC R6, c[0x0][0x730] ;  /* 0x0001cc00ff067b82 */ /* 0x000e700000000800 */
[----:B------:R-:W2:Y:S01]  /*0b90*/  LDC.64 R26, c[0x0][0x720] ;  /* 0x0001c800ff1a7b82 */ /* 0x000ea20000000a00 */
[----:B0-----:R-:W-:-:S04]  /*0ba0*/  ISETP.NE.U32.AND P0, PT, R24, RZ, PT ;  /* 0x000000ff1800720c */ /* 0x001fc80003f05070 */
[----:B------:R-:W-:-:S13]  /*0bb0*/  ISETP.NE.AND.EX P0, PT, R25, RZ, PT, P0 ;  /* 0x000000ff1900720c */ /* 0x000fda0003f05300 */
[----:B-12---:R-:W-:Y:S05]  /*0bc0*/  @!P0 BRA `(.L_x_10) ;  /* 0x0000000000288947 */ /* 0x006fea0003800000 */
[----:B------:R-:W0:Y:S02]  /*0bd0*/  LDC R21, c[0x0][0x734] ;  /* 0x0001cd00ff157b82 */ /* 0x000e240000000800 */
[----:B0-----:R-:W-:-:S05]  /*0be0*/  IADD3 R21, P0, R2, R21, RZ ;  /* 0x0000001502157210 */ /* 0x001fca0007f1e0ff */
[----:B------:R-:W-:-:S04]  /*0bf0*/  IMAD.X R23, RZ, RZ, R3, P0 ;  /* 0x000000ffff177224 */ /* 0x000fc800000e0603 */
[----:B------:R-:W-:-:S04]  /*0c00*/  IMAD.WIDE.U32 R16, R23, R24, RZ ;  /* 0x0000001817107225 */ /* 0x000fc800078e00ff */
[----:B------:R-:W-:-:S04]  /*0c10*/  IMAD.WIDE.U32 R18, P0, R21, R25, R16 ;  /* 0x0000001915127225 */ /* 0x000fc80007800010 */
[----:B------:R-:W-:-:S04]  /*0c20*/  IMAD.WIDE.U32 R16, R21, R24, RZ ;  /* 0x0000001815107225 */ /* 0x000fc800078e00ff */
[----:B------:R-:W-:Y:S01]  /*0c30*/  IMAD.X R21, RZ, RZ, RZ, P0 ;  /* 0x000000ffff157224 */ /* 0x000fe200000e06ff */
[----:B------:R-:W-:Y:S01]  /*0c40*/  IADD3 RZ, P0, R17, R18, RZ ;  /* 0x0000001211ff7210 */ /* 0x000fe20007f1e0ff */
[----:B------:R-:W-:-:S04]  /*0c50*/  IMAD.MOV.U32 R20, RZ, RZ, R19 ;  /* 0x000000ffff147224 */ /* 0x000fc800078e0013 */
[----:B------:R-:W-:-:S08]  /*0c60*/  IMAD.WIDE.U32.X R16, R23, R25, R20, P0 ;  /* 0x0000001917107225 */ /* 0x000fd000000e0414 */
.L_x_10:
[----:B------:R-:W0:Y:S01]  /*0c70*/  LDC.64 R24, c[0x0][0x740] ;  /* 0x0001d000ff187b82 */ /* 0x000e220000000a00 */
[--C-:B------:R-:W-:Y:S01]  /*0c80*/  SHF.R.U64 R30, R16, R6, R17.reuse ;  /* 0x00000006101e7219 */ /* 0x100fe20000001211 */
[----:B------:R-:W-:Y:S01]  /*0c90*/  IMAD R33, R15, R22, R10 ;  /* 0x000000160f217224 */ /* 0x000fe200078e020a */
[----:B------:R-:W-:Y:S02]  /*0ca0*/  SHF.R.U32.HI R6, RZ, R6, R17 ;  /* 0x00000006ff067219 */ /* 0x000fe40000011611 */
[----:B------:R-:W-:-:S03]  /*0cb0*/  IADD3 R11, P0, RZ, -R30, RZ ;  /* 0x8000001eff0b7210 */ /* 0x000fc60007f1e0ff */
[----:B------:R-:W1:Y:S02]  /*0cc0*/  LDC R12, c[0x0][0x718] ;  /* 0x0001c600ff0c7b82 */ /* 0x000e640000000800 */
[----:B------:R-:W-:-:S04]  /*0cd0*/  IMAD.X R17, RZ, RZ, ~R6, P0 ;  /* 0x000000ffff117224 */ /* 0x000fc800000e0e06 */
[-C--:B------:R-:W-:Y:S02]  /*0ce0*/  IMAD R6, R17, R26.reuse, RZ ;  /* 0x0000001a11067224 */ /* 0x080fe400078e02ff */
[----:B------:R-:W2:Y:S01]  /*0cf0*/  LDC R19, c[0x0][0x708] ;  /* 0x0001c200ff137b82 */ /* 0x000ea20000000800 */
[----:B------:R-:W-:-:S04]  /*0d00*/  IMAD.WIDE.U32 R16, R11, R26, R2 ;  /* 0x0000001a0b107225 */ /* 0x000fc800078e0002 */
[----:B------:R-:W-:Y:S02]  /*0d10*/  IMAD R11, R11, R27, R6 ;  /* 0x0000001b0b0b7224 */ /* 0x000fe400078e0206 */
[----:B------:R-:W-:Y:S01]  /*0d20*/  IMAD.MOV.U32 R27, RZ, RZ, 0x1 ;  /* 0x00000001ff1b7424 */ /* 0x000fe200078e00ff */
[----:B------:R-:W3:Y:S01]  /*0d30*/  LDC R20, c[0x0][0x758] ;  /* 0x0001d600ff147b82 */ /* 0x000ee20000000800 */
[----:B0-----:R-:W-:Y:S01]  /*0d40*/  ISETP.NE.U32.AND P0, PT, R24, RZ, PT ;  /* 0x000000ff1800720c */ /* 0x001fe20003f05070 */
[----:B------:R-:W-:Y:S02]  /*0d50*/  IMAD.IADD R11, R17, 0x1, R11 ;  /* 0x00000001110b7824 */ /* 0x000fe400078e020b */
[----:B------:R-:W-:Y:S01]  /*0d60*/  IMAD.MOV.U32 R17, RZ, RZ, -0x1 ;  /* 0xffffffffff117424 */ /* 0x000fe200078e00ff */
[----:B------:R-:W-:-:S03]  /*0d70*/  ISETP.NE.AND.EX P0, PT, R25, RZ, PT, P0 ;  /* 0x000000ff1900720c */ /* 0x000fc60003f05300 */
[----:B------:R-:W0:Y:S01]  /*0d80*/  LDC R119, c[0x0][0x700] ;  /* 0x0001c000ff777b82 */ /* 0x000e220000000800 */
[-CC-:B-1----:R-:W-:Y:S02]  /*0d90*/  SHF.R.U64 R23, R16, R12.reuse, R11.reuse ;  /* 0x0000000c10177219 */ /* 0x182fe4000000120b */
[----:B------:R-:W-:-:S05]  /*0da0*/  SHF.R.U32.HI R6, RZ, R12, R11 ;  /* 0x0000000cff067219 */ /* 0x000fca000001160b */
[----:B------:R-:W1:Y:S01]  /*0db0*/  LDC R26, c[0x0][0x748] ;  /* 0x0001d200ff1a7b82 */ /* 0x000e620000000800 */
[-CC-:B--2---:R-:W-:Y:S02]  /*0dc0*/  SHF.R.U64 R31, R23, R19.reuse, R6.reuse ;  /* 0x00000013171f7219 */ /* 0x184fe40000001206 */
[----:B------:R-:W-:-:S05]  /*0dd0*/  SHF.R.U32.HI R11, RZ, R19, R6 ;  /* 0x00000013ff0b7219 */ /* 0x000fca0000011606 */
[----:B------:R-:W2:Y:S01]  /*0de0*/  LDC R28, c[0x0][0x738] ;  /* 0x0001ce00ff1c7b82 */ /* 0x000ea20000000800 */
[-CC-:B---3--:R-:W-:Y:S02]  /*0df0*/  SHF.R.U64 R22, R31, R20.reuse, R11.reuse ;  /* 0x000000141f167219 */ /* 0x188fe4000000120b */
[-C--:B------:R-:W-:Y:S02]  /*0e00*/  SHF.L.U32 R6, R17, R20.reuse, RZ ;  /* 0x0000001411067219 */ /* 0x080fe400000006ff */
[----:B------:R-:W-:Y:S01]  /*0e10*/  SHF.R.U32.HI R11, RZ, R20, R11 ;  /* 0x00000014ff0b7219 */ /* 0x000fe2000001160b */
[----:B------:R-:W-:Y:S01]  /*0e20*/  IMAD.MOV.U32 R10, RZ, RZ, R22 ;  /* 0x000000ffff0a7224 */ /* 0x000fe200078e0016 */
[----:B------:R-:W-:Y:S01]  /*0e30*/  LOP3.LUT R12, RZ, R6, RZ, 0x33, !PT ;  /* 0x00000006ff0c7212 */ /* 0x000fe200078e33ff */
[----:B------:R-:W3:Y:S01]  /*0e40*/  LDC R29, c[0x0][0x710] ;  /* 0x0001c400ff1d7b82 */ /* 0x000ee20000000800 */
[----:B------:R-:W-:Y:S05]  /*0e50*/  @!P0 BRA `(.L_x_11) ;  /* 0x0000000000288947 */ /* 0x000fea0003800000 */
[----:B------:R-:W4:Y:S02]  /*0e60*/  LDC R15, c[0x0][0x74c] ;  /* 0x0001d300ff0f7b82 */ /* 0x000f240000000800 */
[----:B----4-:R-:W-:-:S05]  /*0e70*/  IADD3 R15, P0, R22, R15, RZ ;  /* 0x0000000f160f7210 */ /* 0x010fca0007f1e0ff */
        /* <DEDUP_REMOVED lines=8> */
.L_x_11:
[----:B-1----:R-:W-:Y:S01]  /*0f00*/  SHF.R.U64 R10, R10, R26, R11 ;  /* 0x0000001a0a0a7219 */ /* 0x002fe2000000120b */
[----:B------:R-:W-:Y:S01]  /*0f10*/  IMAD.MOV.U32 R16, RZ, RZ, 0x1 ;  /* 0x00000001ff107424 */ /* 0x000fe200078e00ff */
[----:B------:R-:W-:Y:S01]  /*0f20*/  LOP3.LUT R11, R31, R12, RZ, 0xc0, !PT ;  /* 0x0000000c1f0b7212 */ /* 0x000fe200078ec0ff */
[----:B0-----:R-:W-:Y:S01]  /*0f30*/  VIADD R12, R119, 0xffffffff ;  /* 0xffffffff770c7836 */ /* 0x001fe20000000000 */
[----:B------:R-:W-:Y:S01]  /*0f40*/  SHF.L.U32 R6, R27, R20, RZ ;  /* 0x000000141b067219 */ /* 0x000fe200000006ff */
[----:B------:R-:W-:Y:S01]  /*0f50*/  IMAD.MOV R15, RZ, RZ, -R10 ;  /* 0x000000ffff0f7224 */ /* 0x000fe200078e0a0a */
[----:B------:R-:W-:Y:S02]  /*0f60*/  SEL R14, R14, R33, !P3 ;  /* 0x000000210e0e7207 */ /* 0x000fe40005800000 */
[----:B------:R-:W-:Y:S01]  /*0f70*/  LOP3.LUT R12, R23, R12, RZ, 0xc0, !PT ;  /* 0x0000000c170c7212 */ /* 0x000fe200078ec0ff */
[----:B------:R-:W-:Y:S02]  /*0f80*/  IMAD R11, R6, R10, R11 ;  /* 0x0000000a060b7224 */ /* 0x000fe400078e020b */
[----:B--2---:R-:W-:-:S02]  /*0f90*/  IMAD R6, R15, R28, R22 ;  /* 0x0000001c0f067224 */ /* 0x004fc400078e0216 */
[----:B---3--:R-:W-:Y:S02]  /*0fa0*/  IMAD R14, R11, R29, R14 ;  /* 0x0000001d0b0e7224 */ /* 0x008fe400078e020e */
[----:B------:R-:W-:Y:S02]  /*0fb0*/  IMAD R119, R6, R119, R12 ;  /* 0x0000007706777224 */ /* 0x000fe400078e020c */
[----:B------:R-:W-:-:S03]  /*0fc0*/  IMAD.MOV.U32 R6, RZ, RZ, R30 ;  /* 0x000000ffff067224 */ /* 0x000fc600078e001e */
[----:B------:R-:W-:Y:S02]  /*0fd0*/  SEL R12, R119, R14, !P3 ;  /* 0x0000000e770c7207 */ /* 0x000fe40005800000 */
[----:B------:R-:W-:-:S07]  /*0fe0*/  SEL R119, R14, R119, !P3 ;  /* 0x000000770e777207 */ /* 0x000fce0005800000 */
.L_x_9:
[----:B------:R-:W-:-:S08]  /*0ff0*/  NOP ;  /* 0x0000000000007918 */ /* 0x000fd00000000000 */
[----:B------:R-:W0:Y:S02]  /*1000*/  USETMAXREG.TRY_ALLOC.CTAPOOL UP0, 0xe8 ;  /* 0x000000e8000079c8 */ /* 0x000e240008000600 */
[----:B0-----:R-:W-:-:S13]  /*1010*/  PLOP3.LUT P0, PT, PT, PT, UP0, 0x80, 0x0 ;  /* 0x000000000000781c */ /* 0x001fda0003f0f008 */
[----:B------:R-:W-:Y:S05]  /*1020*/  @!P0 BRA `(.L_x_9) ;  /* 0xfffffffc00f08947 */ /* 0x000fea000383ffff */
[----:B------:R-:W-:Y:S01]  /*1030*/  ULDC.64 UR6, c[0x0][0x698] ;  /* 0x0001a60000067ab9 */ /* 0x000fe20000000a00 */
[----:B------:R-:W-:Y:S01]  /*1040*/  ULDC.64 UR14, c[0x0][0x208] ;  /* 0x00008200000e7ab9 */ /* 0x000fe20000000a00 */
[----:B------:R-:W-:-:S04]  /*1050*/  ISETP.NE.U32.AND P0, PT, RZ, UR6, PT ;  /* 0x00000006ff007c0c */ /* 0x000fc8000bf05070 */
[----:B------:R-:W-:-:S13]  /*1060*/  ISETP.NE.AND.EX P0, PT, RZ, UR7, PT, P0 ;  /* 0x00000007ff007c0c */ /* 0x000fda000bf05300 */
[----:B------:R-:W-:Y:S05]  /*1070*/  @!P0 BRA `(.L_x_12) ;  /* 0x00000000001c8947 */ /* 0x000fea0003800000 */
[----:B------:R-:W0:Y:S02]  /*1080*/  LDC.64 R10, c[0x0][0x698] ;  /* 0x0001a600ff0a7b82 */ /* 0x000e240000000a00 */
[----:B0-----:R-:W2:Y:S02]  /*1090*/  LDG.E.64 R10, desc[UR14][R10.64] ;  /* 0x0000000e0a0a7981 */ /* 0x001ea4000c1e1b00 */
[----:B--2---:R-:W-:-:S04]  /*10a0*/  ISETP.NE.U32.AND P0, PT, R10, RZ, PT ;  /* 0x000000ff0a00720c */ /* 0x004fc80003f05070 */
[----:B------:R-:W-:-:S13]  /*10b0*/  ISETP.NE.AND.EX P0, PT, R11, RZ, PT, P0 ;  /* 0x000000ff0b00720c */ /* 0x000fda0003f05300 */
[----:B------:R-:W-:Y:S05]  /*10c0*/  @!P0 BRA `(.L_x_12) ;  /* 0x0000000000088947 */ /* 0x000fea0003800000 */
[----:B------:R0:W5:Y:S01]  /*10d0*/  LD.E R133, desc[UR14][R10.64] ;  /* 0x0000000e0a857980 */ /* 0x000162000c101900 */
[----:B------:R-:W-:Y:S05]  /*10e0*/  BRA `(.L_x_13) ;  /* 0x0000000000207947 */ /* 0x000fea0003800000 */
.L_x_12:
[----:B------:R-:W-:Y:S02]  /*10f0*/  ULDC.64 UR6, c[0x0][0x688] ;  /* 0x0001a20000067ab9 */ /* 0x000fe40000000a00 */
[----:B------:R-:W-:-:S04]  /*1100*/  ISETP.NE.U32.AND P0, PT, RZ, UR6, PT ;  /* 0x00000006ff007c0c */ /* 0x000fc8000bf05070 */
[----:B------:R-:W-:-:S13]  /*1110*/  ISETP.NE.AND.EX P0, PT, RZ, UR7, PT, P0 ;  /* 0x00000007ff007c0c */ /* 0x000fda000bf05300 */
[----:B------:R-:W-:Y:S05]  /*1120*/  @!P0 BRA `(.L_x_14) ;  /* 0x00000000000c8947 */ /* 0x000fea0003800000 */
[----:B------:R-:W0:Y:S02]  /*1130*/  LDC.64 R10, c[0x0][0x688] ;  /* 0x0001a200ff0a7b82 */ /* 0x000e240000000a00 */
[----:B0-----:R1:W5:Y:S01]  /*1140*/  LDG.E R133, desc[UR14][R10.64] ;  /* 0x0000000e0a857981 */ /* 0x001362000c1e1900 */
[----:B------:R-:W-:Y:S05]  /*1150*/  BRA `(.L_x_13) ;  /* 0x0000000000047947 */ /* 0x000fea0003800000 */
.L_x_14:
[----:B------:R-:W2:Y:S02]  /*1160*/  LDC R133, c[0x0][0x680] ;  /* 0x0001a000ff857b82 */ /* 0x000ea40000000800 */
.L_x_13:
[----:B------:R-:W-:Y:S02]  /*1170*/  ULDC.64 UR6, c[0x0][0x6a0] ;  /* 0x0001a80000067ab9 */ /* 0x000fe40000000a00 */
[----:B------:R-:W-:-:S04]  /*1180*/  ISETP.NE.U32.AND P0, PT, RZ, UR6, PT ;  /* 0x00000006ff007c0c */ /* 0x000fc8000bf05070 */
[----:B------:R-:W-:-:S13]  /*1190*/  ISETP.NE.AND.EX P0, PT, RZ, UR7, PT, P0 ;  /* 0x00000007ff007c0c */ /* 0x000fda000bf05300 */
[----:B------:R-:W-:Y:S05]  /*11a0*/  @!P0 BRA `(.L_x_15) ;  /* 0x00000000001c8947 */ /* 0x000fea0003800000 */
[----:B01----:R-:W0:Y:S02]  /*11b0*/  LDC.64 R10, c[0x0][0x6a0] ;  /* 0x0001a800ff0a7b82 */ /* 0x003e240000000a00 */
[----:B0-----:R-:W3:Y:S02]  /*11c0*/  LDG.E.64 R10, desc[UR14][R10.64] ;  /* 0x0000000e0a0a7981 */ /* 0x001ee4000c1e1b00 */
[----:B---3--:R-:W-:-:S04]  /*11d0*/  ISETP.NE.U32.AND P0, PT, R10, RZ, PT ;  /* 0x000000ff0a00720c */ /* 0x008fc80003f05070 */
[----:B------:R-:W-:-:S13]  /*11e0*/  ISETP.NE.AND.EX P0, PT, R11, RZ, PT, P0 ;  /* 0x000000ff0b00720c */ /* 0x000fda0003f05300 */
[----:B------:R-:W-:Y:S05]  /*11f0*/  @!P0 BRA `(.L_x_15) ;  /* 0x0000000000088947 */ /* 0x000fea0003800000 */
[----:B------:R0:W5:Y:S01]  /*1200*/  LD.E R132, desc[UR14][R10.64] ;  /* 0x0000000e0a847980 */ /* 0x000162000c101900 */
[----:B------:R-:W-:Y:S05]  /*1210*/  BRA `(.L_x_16) ;  /* 0x0000000000207947 */ /* 0x000fea0003800000 */
.L_x_15:
[----:B------:R-:W-:Y:S02]  /*1220*/  ULDC.64 UR6, c[0x0][0x690] ;  /* 0x0001a40000067ab9 */ /* 0x000fe40000000a00 */
[----:B------:R-:W-:-:S04]  /*1230*/  ISETP.NE.U32.AND P0, PT, RZ, UR6, PT ;  /* 0x00000006ff007c0c */ /* 0x000fc8000bf05070 */
[----:B------:R-:W-:-:S13]  /*1240*/  ISETP.NE.AND.EX P0, PT, RZ, UR7, PT, P0 ;  /* 0x00000007ff007c0c */ /* 0x000fda000bf05300 */
[----:B------:R-:W-:Y:S05]  /*1250*/  @!P0 BRA `(.L_x_17) ;  /* 0x00000000000c8947 */ /* 0x000fea0003800000 */
[----:B01----:R-:W0:Y:S02]  /*1260*/  LDC.64 R10, c[0x0][0x690] ;  /* 0x0001a400ff0a7b82 */ /* 0x003e240000000a00 */
[----:B0-----:R1:W5:Y:S01]  /*1270*/  LDG.E R132, desc[UR14][R10.64] ;  /* 0x0000000e0a847981 */ /* 0x001362000c1e1900 */
[----:B------:R-:W-:Y:S05]  /*1280*/  BRA `(.L_x_16) ;  /* 0x0000000000047947 */ /* 0x000fea0003800000 */
.L_x_17:
[----:B------:R-:W3:Y:S02]  /*1290*/  LDC R132, c[0x0][0x684] ;  /* 0x0001a100ff847b82 */ /* 0x000ee40000000800 */
.L_x_16:
[----:B------:R-:W-:-:S13]  /*12a0*/  LOP3.LUT P0, RZ, R16, 0xff, RZ, 0xc0, !PT ;  /* 0x000000ff10ff7812 */ /* 0x000fda000780c0ff */
[----:B------:R-:W-:Y:S05]  /*12b0*/  @!P0 EXIT ;  /* 0x000000000000894d */ /* 0x000fea0003800000 */
[----:B------:R-:W4:Y:S01]  /*12c0*/  LDC.64 R18, c[0x0][0x288] ;  /* 0x0000a200ff127b82 */ /* 0x000f220000000a00 */
[----:B------:R-:W-:Y:S01]  /*12d0*/  SHF.R.U32.HI R15, RZ, 0x5, R5 ;  /* 0x00000005ff0f7819 */ /* 0x000fe20000011605 */
[C---:B01----:R-:W-:Y:S01]  /*12e0*/  IMAD.SHL.U32 R11, R127.reuse, 0x20, RZ ;  /* 0x000000207f0b7824 */ /* 0x043fe200078e00ff */
[----:B------:R-:W-:Y:S01]  /*12f0*/  SHF.R.U32.HI R10, RZ, 0x2, R127 ;  /* 0x00000002ff0a7819 */ /* 0x000fe2000001167f */
[----:B------:R-:W-:Y:S01]  /*1300*/  IMAD.SHL.U32 R5, R127, 0x200, RZ ;  /* 0x000002007f057824 */ /* 0x000fe200078e00ff */
[----:B------:R-:W-:Y:S01]  /*1310*/  ULDC.64 UR6, c[0x0][0x6c8] ;  /* 0x0001b20000067ab9 */ /* 0x000fe20000000a00 */
[----:B------:R-:W-:Y:S01]  /*1320*/  IMAD.SHL.U32 R131, R15, 0x10, RZ ;  /* 0x000000100f837824 */ /* 0x000fe200078e00ff */
[----:B------:R-:W-:Y:S01]  /*1330*/  LOP3.LUT R10, R10, 0x7, RZ, 0xc0, !PT ;  /* 0x000000070a0a7812 */ /* 0x000fe200078ec0ff */
[----:B------:R-:W0:Y:S01]  /*1340*/  LDC R129, c[0x0][0x758] ;  /* 0x0001d600ff817b82 */ /* 0x000e220000000800 */
[----:B------:R-:W-:Y:S01]  /*1350*/  LOP3.LUT R14, R11, 0x1c00, RZ, 0xc0, !PT ;  /* 0x00001c000b0e7812 */ /* 0x000fe200078ec0ff */
[----:B------:R-:W-:Y:S01]  /*1360*/  IMAD.SHL.U32 R16, R13, 0x40, RZ ;  /* 0x000000400d107824 */ /* 0x000fe200078e00ff */
[--C-:B------:R-:W-:Y:S01]  /*1370*/  LOP3.LUT R131, R131, 0xfffffff0, R10.reuse, 0xe2, !PT ;  /* 0xfffffff083837812 */ /* 0x100fe200078ee20a */
[----:B------:R-:W-:Y:S01]  /*1380*/  IMAD R15, R15, -0x10, -R10 ;  /* 0xfffffff00f0f7824 */ /* 0x000fe200078e0a0a */
[----:B------:R-:W-:Y:S01]  /*1390*/  LOP3.LUT R11, R14, 0x200, R5, 0xf8, !PT ;  /* 0x000002000e0b7812 */ /* 0x000fe200078ef805 */
[----:B------:R-:W-:Y:S01]  /*13a0*/  IMAD.SHL.U32 R10, R127, 0x10, RZ ;  /* 0x000000107f0a7824 */ /* 0x000fe200078e00ff */
[----:B------:R-:W-:Y:S01]  /*13b0*/  LOP3.LUT R14, R13, 0x1, RZ, 0xc0, !PT ;  /* 0x000000010d0e7812 */ /* 0x000fe200078ec0ff */
[----:B------:R-:W-:Y:S01]  /*13c0*/  USHF.L.U64.HI UR5, UR6, 0x3, UR7 ;  /* 0x0000000306057899 */ /* 0x000fe20008010207 */
[----:B------:R-:W-:Y:S01]  /*13d0*/  LOP3.LUT R13, R127, 0x3, RZ, 0xc0, !PT ;  /* 0x000000037f0d7812 */ /* 0x000fe200078ec0ff */
[----:B------:R-:W-:Y:S01]  /*13e0*/  IMAD.MOV.U32 R126, RZ, RZ, RZ ;  /* 0x000000ffff7e7224 */ /* 0x000fe200078e00ff */
[----:B------:R-:W-:Y:S01]  /*13f0*/  LOP3.LUT R11, R11, 0x1c0, R10, 0xf8, !PT ;  /* 0x000001c00b0b7812 */ /* 0x000fe200078ef80a */
[----:B------:R-:W-:Y:S01]  /*1400*/  IMAD R14, R14, -0x40, R15 ;  /* 0xffffffc00e0e7824 */ /* 0x000fe200078e020f */
[----:B------:R-:W-:Y:S01]  /*1410*/  LOP3.LUT R131, R131, 0x40, R16, 0xf8, !PT ;  /* 0x0000004083837812 */ /* 0x000fe200078ef810 */
[----:B------:R-:W-:Y:S01]  /*1420*/  IMAD.MOV.U32 R16, RZ, RZ, -0x1 ;  /* 0xffffffffff107424 */ /* 0x000fe200078e00ff */
[----:B------:R-:W-:Y:S01]  /*1430*/  LOP3.LUT R124, R127, 0x80, RZ, 0xc0, !PT ;  /* 0x000000807f7c7812 */ /* 0x000fe200078ec0ff */
[----:B----4-:R-:W-:Y:S01]  /*1440*/  VIADD R5, R19, 0x3f ;  /* 0x0000003f13057836 */ /* 0x010fe20000000000 */
[----:B------:R-:W-:Y:S01]  /*1450*/  ULDC UR7, c[0x0][0x284] ;  /* 0x0000a10000077ab9 */ /* 0x000fe20000000800 */
[----:B------:R-:W-:Y:S01]  /*1460*/  IMAD R130, R13, -0x2, R18 ;  /* 0xfffffffe0d827824 */ /* 0x000fe200078e0212 */
[----:B------:R-:W-:Y:S01]  /*1470*/  LOP3.LUT R148, R4, 0x1, RZ, 0xfc, !PT ;  /* 0x0000000104947812 */ /* 0x000fe200078efcff */
[----:B------:R-:W-:Y:S01]  /*1480*/  IMAD.MOV.U32 R18, RZ, RZ, 0x1 ;  /* 0x00000001ff127424 */ /* 0x000fe200078e00ff */
[----:B------:R-:W-:Y:S01]  /*1490*/  SHF.R.S32.HI R10, RZ, 0x1f, R5 ;  /* 0x0000001fff0a7819 */ /* 0x000fe20000011405 */
[----:B------:R-:W-:Y:S01]  /*14a0*/  IMAD.SHL.U32 R127, R127, 0x2, RZ ;  /* 0x000000027f7f7824 */ /* 0x000fe200078e00ff */
[----:B------:R-:W-:Y:S01]  /*14b0*/  SHF.R.U32.HI R124, RZ, 0x7, R124 ;  /* 0x00000007ff7c7819 */ /* 0x000fe2000001167c */
[----:B------:R-:W-:Y:S01]  /*14c0*/  IMAD.MOV.U32 R125, RZ, RZ, RZ ;  /* 0x000000ffff7d7224 */ /* 0x000fe200078e00ff */
[----:B------:R-:W-:Y:S01]  /*14d0*/  LEA.HI R10, R10, R5, RZ, 0x6 ;  /* 0x000000050a0a7211 */ /* 0x000fe200078f30ff */
[----:B------:R-:W-:Y:S01]  /*14e0*/  VIADD R122, R14, UR7 ;  /* 0x000000070e7a7c36 */ /* 0x000fe20008000000 */
[----:B0-----:R-:W-:Y:S01]  /*14f0*/  SHF.L.U32 R16, R16, R129, RZ ;  /* 0x0000008110107219 */ /* 0x001fe200000006ff */
[----:B------:R-:W-:Y:S01]  /*1500*/  USHF.L.U32 UR6, UR6, 0x3, URZ ;  /* 0x0000000306067899 */ /* 0x000fe2000800063f */
[----:B------:R-:W-:-:S02]  /*1510*/  SHF.R.S32.HI R128, RZ, 0x6, R10 ;  /* 0x00000006ff807819 */ /* 0x000fc4000001140a */
[----:B------:R-:W-:Y:S02]  /*1520*/  SHF.L.U32 R129, R18, R129, RZ ;  /* 0x0000008112817219 */ /* 0x000fe400000006ff */
[----:B------:R-:W-:Y:S02]  /*1530*/  VIMNMX R5, RZ, R128, PT ;  /* 0x00000080ff057248 */ /* 0x000fe40003fe0100 */
[----:B------:R-:W-:Y:S02]  /*1540*/  LOP3.LUT R123, RZ, R16, RZ, 0x33, !PT ;  /* 0x00000010ff7b7212 */ /* 0x000fe400078e33ff */
[----:B------:R-:W-:Y:S01]  /*1550*/  SHF.R.U32.HI R121, RZ, 0x3, R11 ;  /* 0x00000003ff797819 */ /* 0x000fe2000001160b */
[----:B------:R-:W-:-:S07]  /*1560*/  IMAD.IADD R120, R128, 0x1, -R5 ;  /* 0x0000000180787824 */ /* 0x000fce00078e0a05 */
.L_x_154:
[----:B------:R-:W0:Y:S01]  /*1570*/  SHFL.IDX PT, R5, R124, RZ, 0x1f ;  /* 0x00001fff7c057589 */ /* 0x000e2200000e0000 */
[----:B-1----:R-:W1:Y:S01]  /*1580*/  S2UR UR10, SR_CgaCtaId ;  /* 0x00000000000a79c3 */ /* 0x002e620000008800 */
[----:B------:R-:W-:Y:S01]  /*1590*/  ISETP.GE.AND P0, PT, R120, 0x1, PT ;  /* 0x000000017800780c */ /* 0x000fe20003f06270 */
[----:B------:R-:W-:Y:S01]  /*15a0*/  UMOV UR9, 0x400 ;  /* 0x0000040000097882 */ /* 0x000fe20000000000 */
[----:B------:R-:W-:Y:S02]  /*15b0*/  CS2R R54, SRZ ;  /* 0x0000000000367805 */ /* 0x000fe4000001ff00 */
[----:B------:R-:W-:Y:S02]  /*15c0*/  CS2R R56, SRZ ;  /* 0x0000000000387805 */ /* 0x000fe4000001ff00 */
[----:B------:R-:W-:Y:S02]  /*15d0*/  CS2R R58, SRZ ;  /* 0x00000000003a7805 */ /* 0x000fe4000001ff00 */
[----:B--2---:R-:W-:-:S02]  /*15e0*/  CS2R R60, SRZ ;  /* 0x00000000003c7805 */ /* 0x004fc4000001ff00 */
[----:B------:R-:W-:Y:S02]  /*15f0*/  CS2R R62, SRZ ;  /* 0x00000000003e7805 */ /* 0x000fe4000001ff00 */
[----:B------:R-:W-:Y:S02]  /*1600*/  CS2R R64, SRZ ;  /* 0x0000000000407805 */ /* 0x000fe4000001ff00 */
[----:B------:R-:W-:Y:S02]  /*1610*/  CS2R R66, SRZ ;  /* 0x0000000000427805 */ /* 0x000fe4000001ff00 */
[----:B------:R-:W-:Y:S02]  /*1620*/  CS2R R68, SRZ ;  /* 0x0000000000447805 */ /* 0x000fe4000001ff00 */
[----:B------:R-:W-:Y:S02]  /*1630*/  CS2R R70, SRZ ;  /* 0x0000000000467805 */ /* 0x000fe4000001ff00 */
[----:B------:R-:W-:-:S02]  /*1640*/  CS2R R72, SRZ ;  /* 0x0000000000487805 */ /* 0x000fc4000001ff00 */
        /* <DEDUP_REMOVED lines=10> */
[----:B0-----:R-:W-:Y:S01]  /*16f0*/  R2UR UR7, R5 ;  /* 0x00000000050772ca */ /* 0x001fe200000e0000 */
[----:B-1----:R-:W-:Y:S01]  /*1700*/  ULEA UR9, UR10, UR9, 0x18 ;  /* 0x000000090a097291 */ /* 0x002fe2000f8ec03f */
        /* <DEDUP_REMOVED lines=10> */
[----:B------:R-:W-:Y:S01]  /*17b0*/  CS2R R50, SRZ ;  /* 0x0000000000327805 */ /* 0x000fe2000001ff00 */
[----:B------:R-:W-:Y:S01]  /*17c0*/  ULEA.HI UR8, UR7, UR7, URZ, 0x1 ;  /* 0x0000000707087291 */ /* 0x000fe2000f8f083f */
[----:B------:R-:W-:-:S03]  /*17d0*/  CS2R R52, SRZ ;  /* 0x0000000000347805 */ /* 0x000fc6000001ff00 */
[----:B------:R-:W-:-:S04]  /*17e0*/  ULOP3.LUT UR8, UR8, 0xffffe, URZ, 0xc0, !UPT ;  /* 0x000ffffe08087892 */ /* 0x000fc8000f8ec03f */
[----:B------:R-:W-:-:S04]  /*17f0*/  UIADD3 UR8, UR7, -UR8, URZ ;  /* 0x8000000807087290 */ /* 0x000fc8000fffe03f */
[----:B------:R-:W-:Y:S01]  /*1800*/  ULEA UR8, UR8, UR9, 0xc ;  /* 0x0000000908087291 */ /* 0x000fe2000f8e603f */
[----:B---34-:R-:W-:Y:S11]  /*1810*/  @!P0 BRA `(.L_x_18) ;  /* 0x0000000400248947 */ /* 0x018ff60003800000 */
[----:B------:R-:W-:Y:S01]  /*1820*/  UIADD3 UR8, UR8, 0x180, URZ ;  /* 0x0000018008087890 */ /* 0x000fe2000fffe03f */
[----:B------:R-:W-:Y:S01]  /*1830*/  R2UR UR7, R125 ;  /* 0x000000007d0772ca */ /* 0x000fe200000e0000 */
[----:B------:R-:W-:Y:S01]  /*1840*/  IMAD.MOV.U32 R5, RZ, RZ, R120 ;  /* 0x000000ffff057224 */ /* 0x000fe200078e0078 */
[----:B------:R-:W-:Y:S01]  /*1850*/  UPLOP3.LUT UP0, UPT, UPT, UPT, UPT, 0x40, 0x0 ;  /* 0x000000000000789c */ /* 0x000fe20003f0e870 */
[----:B------:R-:W-:Y:S01]  /*1860*/  IMAD.MOV.U32 R10, RZ, RZ, R126 ;  /* 0x000000ffff0a7224 */ /* 0x000fe200078e007e */
[----:B------:R-:W-:Y:S01]  /*1870*/  USHF.R.U32.HI UR8, URZ, 0x4, UR8 ;  /* 0x000000043f087899 */ /* 0x000fe20008011608 */
[----:B------:R-:W-:-:S03]  /*1880*/  IMAD.MOV.U32 R11, RZ, RZ, R125 ;  /* 0x000000ffff0b7224 */ /* 0x000fc600078e007d */
[----:B------:R-:W-:-:S04]  /*1890*/  ULOP3.LUT UR8, UR8, 0x3fff, URZ, 0xc0, !UPT ;  /* 0x00003fff08087892 */ /* 0x000fc8000f8ec03f */
[----:B------:R-:W-:-:S12]  /*18a0*/  ULOP3.LUT UR16, UR8, 0x10000, URZ, 0xfc, !UPT ;  /* 0x0001000008107892 */ /* 0x000fd8000f8efc3f */
.L_x_25:
[----:B------:R-:W-:-:S13]  /*18b0*/  ISETP.NE.AND P1, PT, R148, 0x3, PT ;  /* 0x000000039400780c */ /* 0x000fda0003f25270 */
[----:B------:R-:W-:Y:S05]  /*18c0*/  @!P1 BRA `(.L_x_19) ;  /* 0x0000000000049947 */ /* 0x000fea0003800000 */
[----:B------:R-:W-:Y:S01]  /*18d0*/  BPT.TRAP 0x1 ;  /* 0x000000040000795c */ /* 0x000fe20000300000 */
.L_x_19:
[----:B------:R-:W0:Y:S01]  /*18e0*/  S2UR UR9, SR_CgaCtaId ;  /* 0x00000000000979c3 */ /* 0x000e220000008800 */
[----:B------:R-:W-:Y:S01]  /*18f0*/  UMOV UR8, 0x400 ;  /* 0x0000040000087882 */ /* 0x000fe20000000000 */
[----:B------:R-:W-:Y:S01]  /*1900*/  SHF.L.U32 R14, R10, 0x1f, RZ ;  /* 0x0000001f0a0e7819 */ /* 0x000fe200000006ff */
[----:B0-----:R-:W-:-:S04]  /*1910*/  ULEA UR17, UR9, UR8, 0x18 ;  /* 0x0000000809117291 */ /* 0x001fc8000f8ec03f */
[----:B------:R-:W-:-:S09]  /*1920*/  ULEA UR8, UR7, UR17, 0x3 ;  /* 0x0000001107087291 */ /* 0x000fd2000f8e183f */
[----:B------:R0:W1:Y:S01]  /*1930*/  SYNCS.PHASECHK.TRANS64.TRYWAIT P0, [UR8], R14 ;  /* 0x0000000eff0075a7 */ /* 0x0000620008000148 */
[----:B------:R-:W-:Y:S05]  /*1940*/  @!P1 BRA `(.L_x_20) ;  /* 0x0000000000049947 */ /* 0x000fea0003800000 */
[----:B------:R-:W-:Y:S01]  /*1950*/  BPT.TRAP 0x1 ;  /* 0x000000040000795c */ /* 0x000fe20000300000 */
.L_x_20:
[----:B------:R-:W-:-:S04]  /*1960*/  IMAD.U32 R16, RZ, RZ, UR7 ;  /* 0x00000007ff107e24 */ /* 0x000fc8000f8e00ff */
[----:B------:R-:W-:Y:S01]  /*1970*/  IMAD R13, R16, 0x800, R121 ;  /* 0x00000800100d7824 */ /* 0x000fe200078e0279 */
[----:B-1----:R-:W-:Y:S06]  /*1980*/  @P0 BRA `(.L_x_21) ;  /* 0x0000000000080947 */ /* 0x002fec0003800000 */
[----:B------:R-:W1:Y:S02]  /*1990*/  SYNCS.PHASECHK.TRANS64.TRYWAIT P0, [UR8], R14 ;  /* 0x0000000eff0075a7 */ /* 0x000e640008000148 */
[----:B-1----:R-:W-:Y:S05]  /*19a0*/  @!P0 BRA `(.L_x_22) ;  /* 0x0000006c00408947 */ /* 0x002fea0003800000 */
.L_x_21:
[----:B------:R-:W-:Y:S01]  /*19b0*/  LDS.64 R88, [R13+UR17+0x30180] ;  /* 0x030180110d587984 */ /* 0x000fe20008000a00 */
[----:B------:R-:W-:Y:S02]  /*19c0*/  UIADD3 UR8, UR17, 0x20180, URZ ;  /* 0x0002018011087890 */ /* 0x000fe4000fffe03f */
[----:B------:R-:W-:Y:S01]  /*19d0*/  ULEA UR13, UR7, UR16, 0xa ;  /* 0x00000010070d7291 */ /* 0x000fe2000f8e503f */
[----:B------:R-:W4:Y:S01]  /*19e0*/  LDS.64 R90, [R13+UR17+0x30580] ;  /* 0x030580110d5a7984 */ /* 0x000f220008000a00 */
[----:B------:R-:W-:Y:S01]  /*19f0*/  USHF.R.U32.HI UR8, URZ, 0x4, UR8 ;  /* 0x000000043f087899 */ /* 0x000fe20008011608 */
[----:B------:R-:W-:Y:S01]  /*1a00*/  UMOV UR9, 0x80000020 ;  /* 0x8000002000097882 */ /* 0x000fe20000000000 */
[----:B------:R-:W-:Y:S02]  /*1a10*/  UMOV UR11, 0x40000040 ;  /* 0x40000040000b7882 */ /* 0x000fe40000000000 */
[----:B------:R-:W-:-:S04]  /*1a20*/  ULOP3.LUT UR8, UR8, 0x3fff, URZ, 0xc0, !UPT ;  /* 0x00003fff08087892 */ /* 0x000fc8000f8ec03f */
[----:B------:R-:W-:-:S04]  /*1a30*/  ULOP3.LUT UR8, UR8, 0x10000, URZ, 0xfc, !UPT ;  /* 0x0001000008087892 */ /* 0x000fc8000f8efc3f */
[----:B------:R-:W-:-:S03]  /*1a40*/  ULEA UR12, UR7, UR8, 0x9 ;  /* 0x00000008070c7291 */ /* 0x000fc6000f8e483f */
[----:B------:R-:W-:-:S04]  /*1a50*/  UMOV UR8, UR13 ;  /* 0x0000000d00087c82 */ /* 0x000fc80008000000 */
[----:B------:R-:W-:Y:S01]  /*1a60*/  UMOV UR10, UR12 ;  /* 0x0000000c000a7c82 */ /* 0x000fe20008000000 */
[----:B----4-:R-:W-:-:S06]  /*1a70*/  WARPGROUP.ARRIVE ;  /* 0x00000000000079c5 */ /* 0x010fcc0000000000 */
[----:B------:R-:W-:Y:S01]  /*1a80*/  HGMMA.SP.64x64x32.F32 R56, gdesc[UR8], R56, UP0, R88, 0x0 ;  /* 0x08e05800083879f0 */ /* 0x000fe2000bf00a38 */
[----:B------:R-:W-:Y:S01]  /*1a90*/  UIADD3 UR8, UR13, 0x200, URZ ;  /* 0x000002000d087890 */ /* 0x000fe2000fffe03f */
[----:B------:R-:W-:-:S08]  /*1aa0*/  UMOV UR9, 0x80000020 ;  /* 0x8000002000097882 */ /* 0x000fd00000000000 */
[----:B------:R-:W-:Y:S01]  /*1ab0*/  HGMMA.SP.64x64x32.F32 R24, gdesc[UR8], R24, UP0, R90, 0x0 ;  /* 0x08e05a00081879f0 */ /* 0x000fe2000bf00a18 */
[----:B------:R-:W-:Y:S02]  /*1ac0*/  UIADD3 UR8, UR13, 0x2, URZ ;  /* 0x000000020d087890 */ /* 0x000fe4000fffe03f */
[----:B------:R-:W-:Y:S01]  /*1ad0*/  UIADD3 UR10, UR12, 0x4, URZ ;  /* 0x000000040c0a7890 */ /* 0x000fe2000fffe03f */
[----:B------:R-:W-:Y:S01]  /*1ae0*/  UMOV UR9, 0x80000020 ;  /* 0x8000002000097882 */ /* 0x000fe20000000000 */
[----:B------:R-:W-:-:S07]  /*1af0*/  UMOV UR11, 0x40000040 ;  /* 0x40000040000b7882 */ /* 0x000fce0000000000 */
[----:B------:R-:W-:Y:S01]  /*1b00*/  HGMMA.SP.64x64x32.F32 R56, gdesc[UR8], R56, R89, 0x0 ;  /* 0x08e05900083879f0 */ /* 0x000fe20008700a38 */
[----:B------:R-:W-:Y:S01]  /*1b10*/  UIADD3 UR8, UR13, 0x202, URZ ;  /* 0x000002020d087890 */ /* 0x000fe2000fffe03f */
[----:B------:R-:W-:-:S08]  /*1b20*/  UMOV UR9, 0x80000020 ;  /* 0x8000002000097882 */ /* 0x000fd00000000000 */
[----:B------:R-:W-:Y:S03]  /*1b30*/  HGMMA.SP.64x64x32.F32 R24, gdesc[UR8], R24, R91, 0x0, gsb0 ;  /* 0x08e05b00081879f0 */ /* 0x000fe60008000a18 */
[----:B------:R-:W-:Y:S02]  /*1b40*/  WARPGROUP.DEPBAR.LE gsb0, 0x0 ;  /* 0x00008000000079c5 */ /* 0x000fe40000010000 */
[----:B------:R-:W-:Y:S05]  /*1b50*/  @!P1 BRA `(.L_x_23) ;  /* 0x0000000000049947 */ /* 0x000fea0003800000 */
[----:B------:R-:W-:Y:S01]  /*1b60*/  BPT.TRAP 0x1 ;  /* 0x000000040000795c */ /* 0x000fe20000300000 */
.L_x_23:
[----:B------:R-:W-:-:S13]  /*1b70*/  LOP3.LUT P0, RZ, R8, R7, RZ, 0xc0, !PT ;  /* 0x0000000708ff7212 */ /* 0x000fda000780c0ff */
[----:B------:R-:W-:-:S05]  /*1b80*/  @P0 LEA R13, R11, UR17, 0x3 ;  /* 0x000000110b0d0c11 */ /* 0x000fca000f8e18ff */
[----:B01----:R-:W-:-:S05]  /*1b90*/  @P0 VIADD R14, R13, 0x40 ;  /* 0x000000400d0e0836 */ /* 0x003fca0000000000 */
[----:B------:R-:W-:-:S04]  /*1ba0*/  @P0 PRMT R14, R9, 0x654, R14 ;  /* 0x00000654090e0816 */ /* 0x000fc8000000000e */
[----:B------:R0:W-:Y:S01]  /*1bb0*/  @P0 SYNCS.ARRIVE.TRANS64.RED.A1T0 RZ, [R14+URZ], RZ ;  /* 0x000000ff0eff09a7 */ /* 0x0001e2000810043f */
[----:B------:R-:W-:-:S13]  /*1bc0*/  ISETP.GT.U32.AND P0, PT, R4, 0x1, PT ;  /* 0x000000010400780c */ /* 0x000fda0003f04070 */
[----:B0-----:R-:W-:Y:S05]  /*1bd0*/  @P0 BRA `(.L_x_24) ;  /* 0x0000000000040947 */ /* 0x001fea0003800000 */
[----:B------:R-:W-:Y:S01]  /*1be0*/  BPT.TRAP 0x1 ;  /* 0x000000040000795c */ /* 0x000fe20000300000 */
.L_x_24:
[----:B------:R-:W-:Y:S01]  /*1bf0*/  UIADD3 UR7, UR7, 0x1, URZ ;  /* 0x0000000107077890 */ /* 0x000fe2000fffe03f */
[----:B------:R-:W-:Y:S01]  /*1c00*/  ISETP.GT.AND P1, PT, R5, 0x1, PT ;  /* 0x000000010500780c */ /* 0x000fe20003f24270 */
[----:B------:R-:W-:Y:S02]  /*1c10*/  VIADD R11, R11, 0x1 ;  /* 0x000000010b0b7836 */ /* 0x000fe40000000000 */
[----:B------:R-:W-:Y:S01]  /*1c20*/  UISETP.NE.AND UP0, UPT, UR7, 0x8, UPT ;  /* 0x000000080700788c */ /* 0x000fe2000bf05270 */
[----:B------:R-:W-:Y:S02]  /*1c30*/  VIADD R5, R5, 0xffffffff ;  /* 0xffffffff05057836 */ /* 0x000fe40000000000 */
[C---:B------:R-:W-:Y:S01]  /*1c40*/  ISETP.NE.AND P0, PT, R11.reuse, 0x8, PT ;  /* 0x000000080b00780c */ /* 0x040fe20003f05270 */
[----:B------:R-:W-:Y:S02]  /*1c50*/  USEL UR8, URZ, 0x1, UP0 ;  /* 0x000000013f087887 */ /* 0x000fe40008000000 */
[----:B------:R-:W-:Y:S01]  /*1c60*/  USEL UR7, UR7, URZ, UP0 ;  /* 0x0000003f07077287 */ /* 0x000fe20008000000 */
[----:B------:R-:W-:Y:S01]  /*1c70*/  SEL R11, R11, RZ, P0 ;  /* 0x000000ff0b0b7207 */ /* 0x000fe20000000000 */
[----:B------:R-:W-:-:S02]  /*1c80*/  UPLOP3.LUT UP0, UPT, UPT, UPT, UPT, 0x80, 0x0 ;  /* 0x000000000000789c */ /* 0x000fc40003f0f070 */
[----:B------:R-:W-:Y:S01]  /*1c90*/  LOP3.LUT R10, R10, UR8, RZ, 0x3c, !PT ;  /* 0x000000080a0a7c12 */ /* 0x000fe2000f8e3cff */
[----:B------:R-:W-:Y:S08]  /*1ca0*/  @P1 BRA `(.L_x_25) ;  /* 0xfffffffc00001947 */ /* 0x000ff0000383ffff */
.L_x_18:
[----:B------:R-:W-:Y:S01]  /*1cb0*/  IMAD.SHL.U32 R14, R119, 0x100, RZ ;  /* 0x00000100770e7824 */ /* 0x000fe200078e00ff */
[----:B------:R-:W-:Y:S01]  /*1cc0*/  SHF.R.S32.HI R141, RZ, 0x1f, R6 ;  /* 0x0000001fff8d7819 */ /* 0x000fe20000011406 */
[----:B------:R-:W-:Y:S01]  /*1cd0*/  IMAD.IADD R125, R128, 0x1, R125 ;  /* 0x00000001807d7824 */ /* 0x000fe200078e027d */
[----:B------:R-:W-:Y:S01]  /*1ce0*/  ULDC.64 UR8, c[0x0][0x6d0] ;  /* 0x0001b40000087ab9 */ /* 0x000fe20000000a00 */
[----:B------:R-:W-:Y:S01]  /*1cf0*/  IMAD.IADD R20, R131, 0x1, R14 ;  /* 0x0000000183147824 */ /* 0x000fe200078e020e */
[----:B------:R-:W-:Y:S01]  /*1d00*/  ULDC UR7, c[0x0][0x288] ;  /* 0x0000a20000077ab9 */ /* 0x000fe20000000800 */
[----:B------:R-:W-:Y:S01]  /*1d10*/  IMAD.SHL.U32 R15, R12, 0x40, RZ ;  /* 0x000000400c0f7824 */ /* 0x000fe200078e00ff */
[----:B------:R-:W-:Y:S01]  /*1d20*/  SHF.R.U32.HI R5, RZ, 0x3, R125 ;  /* 0x00000003ff057819 */ /* 0x000fe2000001167d */
[----:B------:R-:W-:Y:S01]  /*1d30*/  IMAD R11, R141, UR8, RZ ;  /* 0x000000088d0b7c24 */ /* 0x000fe2000f8e02ff */
[----:B------:R-:W-:Y:S01]  /*1d40*/  SHF.R.S32.HI R21, RZ, 0x1f, R20 ;  /* 0x0000001fff157819 */ /* 0x000fe20000011414 */
[----:B------:R-:W-:-:S02]  /*1d50*/  WARPGROUP.DEPBAR.LE gsb0, 0x0 ;  /* 0x00008000000079c5 */ /* 0x000fc40000010000 */
[C---:B------:R-:W-:Y:S01]  /*1d60*/  IMAD R13, R6.reuse, UR9, R11 ;  /* 0x00000009060d7c24 */ /* 0x040fe2000f8e020b */
[----:B------:R-:W-:Y:S01]  /*1d70*/  ISETP.GE.AND P2, PT, R15, UR7, PT ;  /* 0x000000070f007c0c */ /* 0x000fe2000bf46270 */
[----:B------:R-:W-:Y:S01]  /*1d80*/  IMAD.WIDE.U32 R10, R6, UR8, R20 ;  /* 0x00000008060a7c25 */ /* 0x000fe2000f8e0014 */
[----:B------:R-:W-:Y:S01]  /*1d90*/  ULDC UR8, c[0x0][0x284] ;  /* 0x0000a10000087ab9 */ /* 0x000fe20000000800 */
[----:B------:R-:W-:Y:S02]  /*1da0*/  LOP3.LUT R5, R5, 0x1, RZ, 0xc0, !PT ;  /* 0x0000000105057812 */ /* 0x000fe400078ec0ff */
[----:B------:R-:W-:Y:S01]  /*1db0*/  ISETP.GE.OR P2, PT, R14, UR8, P2 ;  /* 0x000000080e007c0c */ /* 0x000fe20009746670 */
[----:B------:R-:W-:Y:S01]  /*1dc0*/  IMAD.IADD R11, R11, 0x1, R13 ;  /* 0x000000010b0b7824 */ /* 0x000fe200078e020d */
[----:B------:R-:W-:Y:S01]  /*1dd0*/  ISETP.NE.U32.AND P1, PT, R5, 0x1, PT ;  /* 0x000000010500780c */ /* 0x000fe20003f25070 */
[----:B------:R-:W-:Y:S01]  /*1de0*/  IMAD.MOV.U32 R119, RZ, RZ, -0x1 ;  /* 0xffffffffff777424 */ /* 0x000fe200078e00ff */
[----:B------:R-:W-:-:S02]  /*1df0*/  ISETP.GT.U32.AND P0, PT, R125, 0x7, PT ;  /* 0x000000077d00780c */ /* 0x000fc40003f04070 */
[C---:B------:R-:W-:Y:S02]  /*1e00*/  ISETP.GT.U32.AND P1, PT, R128.reuse, 0x7, !P1 ;  /* 0x000000078000780c */ /* 0x040fe40004f24070 */
[----:B------:R-:W-:Y:S02]  /*1e10*/  ISETP.LT.U32.AND P0, PT, R128, 0x8, P0 ;  /* 0x000000088000780c */ /* 0x000fe40000701070 */
[----:B------:R-:W-:Y:S02]  /*1e20*/  SEL R13, RZ, 0x1, !P1 ;  /* 0x00000001ff0d7807 */ /* 0x000fe40004800000 */
[----:B------:R-:W-:Y:S02]  /*1e30*/  SEL R5, RZ, 0x1, !P0 ;  /* 0x00000001ff057807 */ /* 0x000fe40004000000 */
[----:B------:R-:W-:Y:S02]  /*1e40*/  LOP3.LUT R125, R125, 0x7, RZ, 0xc0, !PT ;  /* 0x000000077d7d7812 */ /* 0x000fe400078ec0ff */
[----:B------:R-:W-:Y:S01]  /*1e50*/  LOP3.LUT R126, R13, R126, R5, 0x96, !PT ;  /* 0x0000007e0d7e7212 */ /* 0x000fe200078e9605 */
[----:B------:R-:W-:Y:S06]  /*1e60*/  @P2 BRA `(.L_x_26) ;  /* 0x0000004800782947 */ /* 0x000fec0003800000 */
[----:B------:R-:W0:Y:S01]  /*1e70*/  LDC.64 R22, c[0x0][0x6c8] ;  /* 0x0001b200ff167b82 */ /* 0x000e220000000a00 */
[----:B------:R-:W-:Y:S01]  /*1e80*/  IMAD.WIDE R12, R12, 0x40, RZ ;  /* 0x000000400c0c7825 */ /* 0x000fe200078e02ff */
[----:B---3-5:R-:W-:Y:S01]  /*1e90*/  FSETP.NEU.AND P1, PT, R132, RZ, PT ;  /* 0x000000ff8400720b */ /* 0x028fe20003f2d000 */
[----:B------:R-:W-:Y:S02]  /*1ea0*/  BSSY B0, `(.L_x_26) ;  /* 0x000049a000007945 */ /* 0x000fe40003800000 */
[----:B------:R-:W-:Y:S01]  /*1eb0*/  IMAD.IADD R118, R130, 0x1, -R15 ;  /* 0x0000000182767824 */ /* 0x000fe200078e0a0f */
[----:B------:R-:W-:Y:S01]  /*1ec0*/  LOP3.LUT R139, R12, 0x6, R127, 0xf8, !PT ;  /* 0x000000060c8b7812 */ /* 0x000fe200078ef87f */
[----:B------:R-:W-:-:S03]  /*1ed0*/  IMAD.IADD R5, R122, 0x1, -R14 ;  /* 0x000000017a057824 */ /* 0x000fc600078e0a0e */
[----:B------:R-:W-:-:S04]  /*1ee0*/  ISETP.GT.AND P0, PT, R118, RZ, PT ;  /* 0x000000ff7600720c */ /* 0x000fc80003f04270 */
[----:B------:R-:W-:Y:S01]  /*1ef0*/  ISETP.GT.AND P2, PT, R5, RZ, P0 ;  /* 0x000000ff0500720c */ /* 0x000fe20000744270 */
[-C--:B0-----:R-:W-:Y:S02]  /*1f00*/  IMAD R14, R13, R22.reuse, RZ ;  /* 0x000000160d0e7224 */ /* 0x081fe400078e02ff */
[----:B------:R-:W-:-:S04]  /*1f10*/  IMAD.WIDE.U32 R16, R139, R22, R10 ;  /* 0x000000168b107225 */ /* 0x000fc800078e000a */
[----:B------:R-:W-:-:S04]  /*1f20*/  IMAD R11, R139, R23, R14 ;  /* 0x000000178b0b7224 */ /* 0x000fc800078e020e */
[----:B------:R-:W-:Y:S01]  /*1f30*/  IMAD.IADD R15, R17, 0x1, R11 ;  /* 0x00000001110f7824 */ /* 0x000fe200078e020b */
[----:B------:R-:W-:Y:S06]  /*1f40*/  @!P1 BRA `(.L_x_27) ;  /* 0x0000003400ac9947 */ /* 0x000fec0003800000 */
[----:B------:R-:W0:Y:S01]  /*1f50*/  LDC.64 R18, c[0x0][0x6b0] ;  /* 0x0001ac00ff127b82 */ /* 0x000e220000000a00 */
[----:B------:R-:W-:Y:S01]  /*1f60*/  ULDC.64 UR10, c[0x0][0x6b8] ;  /* 0x0001ae00000a7ab9 */ /* 0x000fe20000000a00 */
[----:B------:R-:W-:Y:S01]  /*1f70*/  ULDC.64 UR12, c[0x0][0x6a8] ;  /* 0x0001aa00000c7ab9 */ /* 0x000fe20000000a00 */
[----:B------:R-:W-:Y:S01]  /*1f80*/  IMAD R141, R141, UR10, RZ ;  /* 0x0000000a8d8d7c24 */ /* 0x000fe2000f8e02ff */
[----:B------:R-:W-:Y:S01]  /*1f90*/  ULDC.64 UR8, c[0x0][0x6c0] ;  /* 0x0001b00000087ab9 */ /* 0x000fe20000000a00 */
[----:B------:R-:W-:-:S03]  /*1fa0*/  IMAD.WIDE.U32 R106, R6, UR10, R20 ;  /* 0x0000000a066a7c25 */ /* 0x000fc6000f8e0014 */
[----:B------:R-:W1:Y:S01]  /*1fb0*/  LDC.64 R88, c[0x0][0x6b0] ;  /* 0x0001ac00ff587b82 */ /* 0x000e620000000a00 */
[----:B------:R-:W-:Y:S02]  /*1fc0*/  IMAD R141, R6, UR11, R141 ;  /* 0x0000000b068d7c24 */ /* 0x000fe4000f8e028d */
[----:B------:R-:W-:Y:S02]  /*1fd0*/  IMAD.MOV.U32 R108, RZ, RZ, R106 ;  /* 0x000000ffff6c7224 */ /* 0x000fe400078e006a */
[----:B------:R-:W-:Y:S02]  /*1fe0*/  IMAD.IADD R109, R107, 0x1, R141 ;  /* 0x000000016b6d7824 */ /* 0x000fe400078e028d */
[-C--:B0-----:R-:W-:Y:S02]  /*1ff0*/  IMAD R12, R13, R18.reuse, RZ ;  /* 0x000000120d0c7224 */ /* 0x081fe400078e02ff */
[----:B------:R-:W-:-:S04]  /*2000*/  IMAD.WIDE.U32 R10, R139, R18, R108 ;  /* 0x000000128b0a7225 */ /* 0x000fc800078e006c */
[----:B------:R-:W-:Y:S01]  /*2010*/  IMAD R143, R139, R19, R12 ;  /* 0x000000138b8f7224 */ /* 0x000fe200078e020c */
[----:B------:R-:W-:-:S03]  /*2020*/  LEA R12, P1, R10, UR12, 0x2 ;  /* 0x0000000c0a0c7c11 */ /* 0x000fc6000f8210ff */
[----:B------:R-:W-:-:S05]  /*2030*/  IMAD.IADD R11, R11, 0x1, R143 ;  /* 0x000000010b0b7824 */ /* 0x000fca00078e028f */
[----:B------:R-:W-:-:S05]  /*2040*/  LEA.HI.X R13, R10, UR13, R11, 0x2, P1 ;  /* 0x0000000d0a0d7c11 */ /* 0x000fca00088f140b */
[----:B------:R0:W3:Y:S01]  /*2050*/  @P2 LDG.E.LTC128B R91, desc[UR14][R12.64] ;  /* 0x0000000e0c5b2981 */ /* 0x0000e2000c1e1920 */
[----:B------:R-:W-:Y:S01]  /*2060*/  LEA R14, P1, R16, UR8, 0x2 ;  /* 0x00000008100e7c11 */ /* 0x000fe2000f8210ff */
[----:B------:R-:W-:Y:S01]  /*2070*/  IMAD.WIDE.U32 R10, R139, R18, R20 ;  /* 0x000000128b0a7225 */ /* 0x000fe200078e0014 */
[----:B------:R-:W-:Y:S01]  /*2080*/  ISETP.GT.AND P6, PT, R118, 0x1, PT ;  /* 0x000000017600780c */ /* 0x000fe20003fc4270 */
[----:B------:R-:W-:Y:S01]  /*2090*/  BSSY B1, `(.L_x_28) ;  /* 0x0000016000017945 */ /* 0x000fe20003800000 */
[----:B------:R-:W-:Y:S01]  /*20a0*/  LEA.HI.X R15, R16, UR9, R15, 0x2, P1 ;  /* 0x00000009100f7c11 */ /* 0x000fe200088f140f */
[----:B------:R-:W-:Y:S01]  /*20b0*/  IMAD.IADD R17, R143, 0x1, R11 ;  /* 0x000000018f117824 */ /* 0x000fe200078e020b */
[----:B------:R-:W-:Y:S01]  /*20c0*/  ISETP.GT.AND P1, PT, R5, RZ, P6 ;  /* 0x000000ff0500720c */ /* 0x000fe20003724270 */
[----:B------:R-:W-:Y:S01]  /*20d0*/  IMAD.MOV.U32 R16, RZ, RZ, R10 ;  /* 0x000000ffff107224 */ /* 0x000fe200078e000a */
[----:B------:R-:W-:-:S03]  /*20e0*/  LOP3.LUT R140, R140, 0xfffffffd, RZ, 0xc0, !PT ;  /* 0xfffffffd8c8c7812 */ /* 0x000fc600078ec0ff */
[----:B------:R-:W-:-:S04]  /*20f0*/  IMAD.WIDE.U32 R16, R6, UR10, R16 ;  /* 0x0000000a06107c25 */ /* 0x000fc8000f8e0010 */
[----:B------:R-:W-:Y:S01]  /*2100*/  @P6 LOP3.LUT R140, R140, 0x2, RZ, 0xfc, !PT ;  /* 0x000000028c8c6812 */ /* 0x000fe200078efcff */
[----:B0-----:R-:W-:Y:S02]  /*2110*/  IMAD.IADD R13, R141, 0x1, R17 ;  /* 0x000000018d0d7824 */ /* 0x001fe400078e0211 */
[----:B---3--:R-:W-:Y:S01]  /*2120*/  FMUL R93, R91, R132 ;  /* 0x000000845b5d7220 */ /* 0x008fe20000400000 */
[----:B------:R-:W-:-:S03]  /*2130*/  IMAD.MOV.U32 R95, RZ, RZ, R91 ;  /* 0x000000ffff5f7224 */ /* 0x000fc600078e005b */
[----:B--2---:R-:W-:Y:S01]  /*2140*/  FFMA R97, R56, R133, R93 ;  /* 0x0000008538617223 */ /* 0x004fe2000000005d */
[----:B-1----:R-:W-:-:S04]  /*2150*/  IMAD.WIDE.U32 R92, R139, R18, R88 ;  /* 0x000000128b5c7225 */ /* 0x002fc800078e0058 */
[----:B------:R-:W-:Y:S01]  /*2160*/  IMAD.IADD R99, R143, 0x1, R93 ;  /* 0x000000018f637824 */ /* 0x000fe200078e025d */
[-C--:B------:R-:W-:Y:S01]  /*2170*/  IADD3 R11, P3, R106, R92.reuse, RZ ;  /* 0x0000005c6a0b7210 */ /* 0x080fe20007f7e0ff */
[----:B------:R0:W-:Y:S01]  /*2180*/  @P2 STG.E desc[UR14][R14.64], R97 ;  /* 0x000000610e002986 */ /* 0x0001e2000c10190e */
[----:B------:R-:W-:Y:S02]  /*2190*/  IADD3 R90, P2, R20, R92, RZ ;  /* 0x0000005c145a7210 */ /* 0x000fe40007f5e0ff */
[----:B------:R-:W-:Y:S01]  /*21a0*/  LEA R10, P4, R11, UR12, 0x2 ;  /* 0x0000000c0b0a7c11 */ /* 0x000fe2000f8810ff */
[----:B------:R-:W-:-:S05]  /*21b0*/  IMAD.X R12, R99, 0x1, R109, P3 ;  /* 0x00000001630c7824 */ /* 0x000fca00018e066d */
[----:B------:R-:W-:Y:S01]  /*21c0*/  LEA.HI.X R11, R11, UR13, R12, 0x2, P4 ;  /* 0x0000000d0b0b7c11 */ /* 0x000fe2000a0f140c */
[----:B------:R-:W-:Y:S06]  /*21d0*/  @!P1 BRA `(.L_x_29) ;  /* 0x0000000000049947 */ /* 0x000fec0003800000 */
[----:B------:R1:W5:Y:S02]  /*21e0*/  LDG.E.LTC128B R95, desc[UR14][R10.64] ;  /* 0x0000000e0a5f7981 */ /* 0x000364000c1e1920 */
.L_x_29:
[----:B------:R-:W-:Y:S05]  /*21f0*/  BSYNC B1 ;  /* 0x0000000000017941 */ /* 0x000fea0003800000 */
.L_x_28:
[----:B-----5:R-:W-:Y:S01]  /*2200*/  FMUL R56, R95, R132 ;  /* 0x000000845f387220 */ /* 0x020fe20000400000 */
[C---:B-1----:R-:W-:Y:S01]  /*2210*/  LEA R10, P3, R22.reuse, R14, 0x2 ;  /* 0x0000000e160a7211 */ /* 0x042fe200078610ff */
[----:B------:R-:W-:Y:S01]  /*2220*/  IMAD.X R91, R21, 0x1, R99, P2 ;  /* 0x00000001155b7824 */ /* 0x000fe200010e0663 */
[----:B------:R-:W-:Y:S01]  /*2230*/  ISETP.GT.AND P2, PT, R5, 0x8, P0 ;  /* 0x000000080500780c */ /* 0x000fe20000744270 */
[----:B------:R-:W-:Y:S01]  /*2240*/  FFMA R17, R57, R133, R56 ;  /* 0x0000008539117223 */ /* 0x000fe20000000038 */
[----:B------:R-:W-:Y:S01]  /*2250*/  LEA.HI.X R11, R22, R15, R23, 0x2, P3 ;  /* 0x0000000f160b7211 */ /* 0x000fe200018f1417 */
[----:B------:R-:W-:Y:S01]  /*2260*/  IMAD.WIDE.U32 R56, R6, UR10, R90 ;  /* 0x0000000a06387c25 */ /* 0x000fe2000f8e005a */
[C---:B------:R-:W-:Y:S01]  /*2270*/  LEA R12, P4, R16.reuse, UR12, 0x2 ;  /* 0x0000000c100c7c11 */ /* 0x040fe2000f8810ff */
[----:B------:R-:W-:Y:S02]  /*2280*/  BSSY B1, `(.L_x_30) ;  /* 0x0000009000017945 */ /* 0x000fe40003800000 */
[----:B------:R1:W-:Y:S01]  /*2290*/  @P1 STG.E desc[UR14][R10.64], R17 ;  /* 0x000000110a001986 */ /* 0x0003e2000c10190e */
[----:B------:R-:W-:Y:S01]  /*22a0*/  LEA.HI.X R13, R16, UR13, R13, 0x2, P4 ;  /* 0x0000000d100d7c11 */ /* 0x000fe2000a0f140d */
[----:B------:R-:W-:-:S02]  /*22b0*/  IMAD.MOV.U32 R90, RZ, RZ, R92 ;  /* 0x000000ffff5a7224 */ /* 0x000fc400078e005c */
[----:B------:R-:W-:Y:S02]  /*22c0*/  IMAD.MOV.U32 R91, RZ, RZ, R99 ;  /* 0x000000ffff5b7224 */ /* 0x000fe400078e0063 */
[----:B------:R-:W-:Y:S02]  /*22d0*/  IMAD R138, R19, 0x7, RZ ;  /* 0x00000007138a7824 */ /* 0x000fe400078e02ff */
[----:B------:R-:W-:Y:S01]  /*22e0*/  IMAD.IADD R93, R141, 0x1, R57 ;  /* 0x000000018d5d7824 */ /* 0x000fe200078e0239 */
[----:B------:R-:W-:Y:S06]  /*22f0*/  @!P2 BRA `(.L_x_31) ;  /* 0x000000000004a947 */ /* 0x000fec0003800000 */
[----:B------:R2:W5:Y:S02]  /*2300*/  LDG.E.LTC128B R95, desc[UR14][R12.64+0x20] ;  /* 0x0000200e0c5f7981 */ /* 0x000564000c1e1920 */
.L_x_31:
[----:B------:R-:W-:Y:S05]  /*2310*/  BSYNC B1 ;  /* 0x0000000000017941 */ /* 0x000fea0003800000 */
.L_x_30:
[----:B------:R-:W-:Y:S01]  /*2320*/  ISETP.GT.AND P3, PT, R5, 0x8, P6 ;  /* 0x000000080500780c */ /* 0x000fe20003764270 */
[----:B-1---5:R-:W-:Y:S01]  /*2330*/  FMUL R17, R95, R132 ;  /* 0x000000845f117220 */ /* 0x022fe20000400000 */
[----:B------:R-:W-:Y:S01]  /*2340*/  ISETP.GT.AND P5, PT, R118, 0x8, PT ;  /* 0x000000087600780c */ /* 0x000fe20003fa4270 */
[----:B------:R-:W-:Y:S01]  /*2350*/  IMAD.WIDE.U32 R90, R18, 0x7, R90 ;  /* 0x00000007125a7825 */ /* 0x000fe200078e005a */
[----:B------:R-:W-:-:S03]  /*2360*/  LEA R16, P1, R56, UR12, 0x2 ;  /* 0x0000000c38107c11 */ /* 0x000fc6000f8210ff */
[----:B0-----:R-:W-:Y:S01]  /*2370*/  FFMA R97, R58, R133, R17 ;  /* 0x000000853a617223 */ /* 0x001fe20000000011 */
[----:B------:R-:W-:Y:S01]  /*2380*/  LOP3.LUT R140, R140, 0xfffffffb, RZ, 0xc0, !PT ;  /* 0xfffffffb8c8c7812 */ /* 0x000fe200078ec0ff */
[----:B------:R-:W-:Y:S01]  /*2390*/  IMAD.IADD R94, R91, 0x1, R138 ;  /* 0x000000015b5e7824 */ /* 0x000fe200078e028a */
[----:B------:R-:W-:Y:S01]  /*23a0*/  LEA.HI.X R17, R56, UR13, R93, 0x2, P1 ;  /* 0x0000000d38117c11 */ /* 0x000fe200088f145d */
[----:B------:R-:W-:Y:S01]  /*23b0*/  BSSY B1, `(.L_x_32) ;  /* 0x0000009000017945 */ /* 0x000fe20003800000 */
[----:B------:R-:W-:Y:S01]  /*23c0*/  IADD3 R57, P1, R106, R90, RZ ;  /* 0x0000005a6a397210 */ /* 0x000fe20007f3e0ff */
[----:B------:R0:W-:Y:S01]  /*23d0*/  @P2 STG.E desc[UR14][R14.64+0x20], R97 ;  /* 0x000020610e002986 */ /* 0x0001e2000c10190e */
[----:B------:R-:W-:-:S03]  /*23e0*/  ISETP.GT.AND P2, PT, R5, RZ, P5 ;  /* 0x000000ff0500720c */ /* 0x000fc60002f44270 */
[----:B------:R-:W-:Y:S01]  /*23f0*/  IMAD.X R92, R94, 0x1, R109, P1 ;  /* 0x000000015e5c7824 */ /* 0x000fe200008e066d */
[----:B------:R-:W-:Y:S02]  /*2400*/  @P5 LOP3.LUT R140, R140, 0x4, RZ, 0xfc, !PT ;  /* 0x000000048c8c5812 */ /* 0x000fe400078efcff */
[----:B------:R-:W-:Y:S01]  /*2410*/  LEA R56, P1, R57, UR12, 0x2 ;  /* 0x0000000c39387c11 */ /* 0x000fe2000f8210ff */
[----:B------:R-:W-:-:S12]  /*2420*/  @!P3 BRA `(.L_x_33) ;  /* 0x000000000004b947 */ /* 0x000fd80003800000 */
[----:B------:R1:W5:Y:S02]  /*2430*/  LDG.E.LTC128B R95, desc[UR14][R16.64+0x20] ;  /* 0x0000200e105f7981 */ /* 0x000364000c1e1920 */
.L_x_33:
[----:B------:R-:W-:Y:S05]  /*2440*/  BSYNC B1 ;  /* 0x0000000000017941 */ /* 0x000fea0003800000 */
.L_x_32:
[----:B-----5:R-:W-:Y:S01]  /*2450*/  FMUL R58, R95, R132 ;  /* 0x000000845f3a7220 */ /* 0x020fe20000400000 */
[----:B------:R-:W-:Y:S01]  /*2460*/  IMAD.MOV.U32 R151, RZ, RZ, R95 ;  /* 0x000000ffff977224 */ /* 0x000fe200078e005f */
[----:B------:R-:W-:Y:S02]  /*2470*/  LEA.HI.X R57, R57, UR13, R92, 0x2, P1 ;  /* 0x0000000d39397c11 */ /* 0x000fe400088f145c */
[----:B------:R-:W-:-:S05]  /*2480*/  FFMA R93, R59, R133, R58 ;  /* 0x000000853b5d7223 */ /* 0x000fca000000003a */
[----:B------:R3:W-:Y:S04]  /*2490*/  @P3 STG.E desc[UR14][R10.64+0x20], R93 ;  /* 0x0000205d0a003986 */ /* 0x0007e8000c10190e */
[----:B------:R4:W2:Y:S01]  /*24a0*/  @P2 LDG.E.LTC128B R151, desc[UR14][R56.64] ;  /* 0x0000000e38972981 */ /* 0x0008a2000c1e1920 */
[----:B------:R-:W-:Y:S01]  /*24b0*/  IADD3 R58, P1, R90, R18, RZ ;  /* 0x000000125a3a7210 */ /* 0x000fe20007f3e0ff */
[----:B------:R-:W-:Y:S01]  /*24c0*/  IMAD R23, R23, 0x1c, RZ ;  /* 0x0000001c17177824 */ /* 0x000fe200078e02ff */
[----:B------:R-:W-:-:S03]  /*24d0*/  ISETP.GT.AND P4, PT, R118, 0x9, PT ;  /* 0x000000097600780c */ /* 0x000fc60003f84270 */
[----:B------:R-:W-:Y:S02]  /*24e0*/  IMAD.X R59, R94, 0x1, R19, P1 ;  /* 0x000000015e3b7824 */ /* 0x000fe400008e0613 */
[----:B---3--:R-:W-:-:S04]  /*24f0*/  IMAD.WIDE.U32 R92, R22, 0x1c, R10 ;  /* 0x0000001c165c7825 */ /* 0x008fc800078e000a */
[----:B------:R-:W-:-:S04]  /*2500*/  IMAD.WIDE.U32 R136, R18, 0x7, R58 ;  /* 0x0000000712887825 */ /* 0x000fc800078e003a */
[----:B------:R-:W-:Y:S01]  /*2510*/  IMAD.IADD R150, R138, 0x1, R137 ;  /* 0x000000018a967824 */ /* 0x000fe200078e0289 */
[----:B------:R-:W-:Y:S01]  /*2520*/  IADD3 R90, P1, R136, R18, RZ ;  /* 0x00000012885a7210 */ /* 0x000fe20007f3e0ff */
[----:B------:R-:W-:Y:S02]  /*2530*/  IMAD.IADD R23, R93, 0x1, R23 ;  /* 0x000000015d177824 */ /* 0x000fe400078e0217 */
[----:B------:R-:W-:Y:S02]  /*2540*/  IMAD.MOV.U32 R22, RZ, RZ, R92 ;  /* 0x000000ffff167224 */ /* 0x000fe400078e005c */
[----:B------:R-:W-:Y:S02]  /*2550*/  IMAD.X R91, R150, 0x1, R19, P1 ;  /* 0x00000001965b7824 */ /* 0x000fe400008e0613 */
[----:B0-----:R-:W-:-:S04]  /*2560*/  IMAD.WIDE.U32 R96, R18, 0x7, R90 ;  /* 0x0000000712607825 */ /* 0x001fc800078e005a */
[----:B------:R-:W-:Y:S01]  /*2570*/  IMAD.IADD R117, R138, 0x1, R97 ;  /* 0x000000018a757824 */ /* 0x000fe200078e0261 */
[----:B------:R-:W-:-:S05]  /*2580*/  IADD3 R94, P1, R96, R18, RZ ;  /* 0x00000012605e7210 */ /* 0x000fca0007f3e0ff */
[----:B------:R-:W-:Y:S02]  /*2590*/  IMAD.X R95, R117, 0x1, R19, P1 ;  /* 0x00000001755f7824 */ /* 0x000fe400008e0613 */
[----:B------:R-:W-:-:S04]  /*25a0*/  IMAD.WIDE.U32 R100, R18, 0x7, R94 ;  /* 0x0000000712647825 */ /* 0x000fc800078e005e */
        /* <DEDUP_REMOVED lines=10> */
[----:B------:R-:W-:Y:S01]  /*2650*/  IMAD.X R113, R114, 0x1, R19, P1 ;  /* 0x0000000172717824 */ /* 0x000fe200008e0613 */
[----:B----4-:R-:W-:Y:S01]  /*2660*/  IADD3 R57, P1, R58, R106, RZ ;  /* 0x0000006a3a397210 */ /* 0x010fe20007f3e0ff */
[----:B------:R-:W-:-:S04]  /*2670*/  IMAD.WIDE.U32 R134, R18, 0x7, R112 ;  /* 0x0000000712867825 */ /* 0x000fc800078e0070 */
[----:B------:R-:W-:Y:S01]  /*2680*/  IMAD.X R58, R59, 0x1, R109, P1 ;  /* 0x000000013b3a7824 */ /* 0x000fe200008e066d */
[----:B------:R-:W-:Y:S01]  /*2690*/  IADD3 R149, P1, P3, R106, R18, R134 ;  /* 0x000000126a957210 */ /* 0x000fe20007b3e086 */
[----:B------:R-:W-:-:S05]  /*26a0*/  IMAD.IADD R155, R138, 0x1, R135 ;  /* 0x000000018a9b7824 */ /* 0x000fca00078e0287 */
[----:B------:R-:W-:Y:S02]  /*26b0*/  IADD3.X R142, R109, R19, R155, P1, P3 ;  /* 0x000000136d8e7210 */ /* 0x000fe40000fe649b */
[----:B------:R-:W-:-:S04]  /*26c0*/  LEA R56, P1, R57, UR12, 0x2 ;  /* 0x0000000c39387c11 */ /* 0x000fc8000f8210ff */
[----:B------:R-:W-:Y:S02]  /*26d0*/  LEA.HI.X R57, R57, UR13, R58, 0x2, P1 ;  /* 0x0000000d39397c11 */ /* 0x000fe400088f143a */
[----:B------:R-:W-:Y:S01]  /*26e0*/  ISETP.GT.AND P1, PT, R5, RZ, P4 ;  /* 0x000000ff0500720c */ /* 0x000fe20002724270 */
[----:B--2---:R-:W-:-:S04]  /*26f0*/  FMUL R59, R151, R132 ;  /* 0x00000084973b7220 */ /* 0x004fc80000400000 */
[----:B------:R-:W-:-:S05]  /*2700*/  FFMA R147, R60, R133, R59 ;  /* 0x000000853c937223 */ /* 0x000fca000000003b */
[----:B------:R0:W-:Y:S04]  /*2710*/  @P2 STG.E desc[UR14][R22.64], R147 ;  /* 0x0000009316002986 */ /* 0x0001e8000c10190e */
[----:B------:R2:W3:Y:S01]  /*2720*/  @P1 LDG.E.LTC128B R151, desc[UR14][R56.64] ;  /* 0x0000000e38971981 */ /* 0x0004e2000c1e1920 */
[----:B------:R-:W-:Y:S01]  /*2730*/  IMAD.WIDE.U32 R88, R18, 0x7, R88 ;  /* 0x0000000712587825 */ /* 0x000fe200078e0058 */
[----:B------:R-:W-:Y:S01]  /*2740*/  USHF.L.U32 UR7, UR6, 0x2, URZ ;  /* 0x0000000206077899 */ /* 0x000fe2000800063f */
[----:B------:R-:W-:Y:S01]  /*2750*/  BSSY B1, `(.L_x_34) ;  /* 0x0000017000017945 */ /* 0x000fe20003800000 */
[----:B------:R-:W-:Y:S01]  /*2760*/  USHF.L.U64.HI UR8, UR6, 0x2, UR5 ;  /* 0x0000000206087899 */ /* 0x000fe20008010205 */
[----:B------:R-:W-:Y:S02]  /*2770*/  IMAD.IADD R89, R138, 0x1, R89 ;  /* 0x000000018a597824 */ /* 0x000fe400078e0259 */
[----:B------:R-:W-:-:S03]  /*2780*/  IMAD.WIDE.U32 R58, R139, R18, R88 ;  /* 0x000000128b3a7225 */ /* 0x000fc600078e0058 */
[----:B------:R-:W-:-:S04]  /*2790*/  IADD3 R144, P2, R20, R58, RZ ;  /* 0x0000003a14907210 */ /* 0x000fc80007f5e0ff */
[----:B------:R-:W-:-:S03]  /*27a0*/  IADD3.X R145, R21, R143, R59, P2, !PT ;  /* 0x0000008f15917210 */ /* 0x000fc600017fe43b */
[----:B------:R-:W-:-:S04]  /*27b0*/  IMAD.WIDE.U32 R144, R6, UR10, R144 ;  /* 0x0000000a06907c25 */ /* 0x000fc8000f8e0090 */
[----:B------:R-:W-:Y:S01]  /*27c0*/  IMAD.IADD R59, R141, 0x1, R145 ;  /* 0x000000018d3b7824 */ /* 0x000fe200078e0291 */
[----:B------:R-:W-:-:S04]  /*27d0*/  LEA R58, P2, R144, UR12, 0x2 ;  /* 0x0000000c903a7c11 */ /* 0x000fc8000f8410ff */
[----:B------:R-:W-:Y:S02]  /*27e0*/  LEA.HI.X R59, R144, UR13, R59, 0x2, P2 ;  /* 0x0000000d903b7c11 */ /* 0x000fe400090f143b */
[----:B--2---:R-:W-:-:S04]  /*27f0*/  IADD3 R56, P2, R10, UR7, RZ ;  /* 0x000000070a387c10 */ /* 0x004fc8000ff5e0ff */
[----:B------:R-:W-:Y:S02]  /*2800*/  IADD3.X R57, R11, UR8, RZ, P2, !PT ;  /* 0x000000080b397c10 */ /* 0x000fe400097fe4ff */
[----:B------:R-:W-:-:S05]  /*2810*/  IADD3 R144, P2, R88, R18, RZ ;  /* 0x0000001258907210 */ /* 0x000fca0007f5e0ff */
[----:B------:R-:W-:Y:S01]  /*2820*/  IMAD.X R145, R89, 0x1, R19, P2 ;  /* 0x0000000159917824 */ /* 0x000fe200010e0613 */
[----:B------:R-:W-:Y:S01]  /*2830*/  ISETP.GT.AND P2, PT, R5, 0x8, P5 ;  /* 0x000000080500780c */ /* 0x000fe20002f44270 */
[----:B---3--:R-:W-:-:S04]  /*2840*/  FMUL R60, R151, R132 ;  /* 0x00000084973c7220 */ /* 0x008fc80000400000 */
[----:B------:R-:W-:Y:S01]  /*2850*/  FFMA R153, R61, R133, R60 ;  /* 0x000000853d997223 */ /* 0x000fe2000000003c */
[----:B------:R-:W-:-:S04]  /*2860*/  IMAD.WIDE.U32 R60, R139, R18, R144 ;  /* 0x000000128b3c7225 */ /* 0x000fc800078e0090 */
[----:B------:R2:W-:Y:S01]  /*2870*/  @P1 STG.E desc[UR14][R56.64], R153 ;  /* 0x0000009938001986 */ /* 0x0005e2000c10190e */
[----:B------:R-:W-:-:S04]  /*2880*/  IADD3 R146, P1, R20, R60, RZ ;  /* 0x0000003c14927210 */ /* 0x000fc80007f3e0ff */
[----:B0-----:R-:W-:Y:S01]  /*2890*/  IADD3.X R147, R21, R143, R61, P1, !PT ;  /* 0x0000008f15937210 */ /* 0x001fe20000ffe43d */
[----:B------:R-:W-:Y:S08]  /*28a0*/  @!P2 BRA `(.L_x_35) ;  /* 0x000000000004a947 */ /* 0x000ff00003800000 */
[----:B------:R0:W5:Y:S02]  /*28b0*/  LDG.E.LTC128B R151, desc[UR14][R58.64+0x20] ;  /* 0x0000200e3a977981 */ /* 0x000164000c1e1920 */
.L_x_35:
[----:B------:R-:W-:Y:S05]  /*28c0*/  BSYNC B1 ;  /* 0x0000000000017941 */ /* 0x000fea0003800000 */
.L_x_34:
[----:B-----5:R-:W-:Y:S01]  /*28d0*/  FMUL R61, R151, R132 ;  /* 0x00000084973d7220 */ /* 0x020fe20000400000 */
[----:B------:R-:W-:Y:S01]  /*28e0*/  IMAD.WIDE.U32 R146, R6, UR10, R146 ;  /* 0x0000000a06927c25 */ /* 0x000fe2000f8e0092 */
[----:B------:R-:W-:Y:S03]  /*28f0*/  BSSY B1, `(.L_x_36) ;  /* 0x0000009000017945 */ /* 0x000fe60003800000 */
[----:B--2---:R-:W-:Y:S01]  /*2900*/  FFMA R153, R62, R133, R61 ;  /* 0x000000853e997223 */ /* 0x004fe2000000003d */
[----:B------:R-:W-:Y:S01]  /*2910*/  IMAD.IADD R61, R141, 0x1, R147 ;  /* 0x000000018d3d7824 */ /* 0x000fe200078e0293 */
[----:B------:R-:W-:-:S03]  /*2920*/  LEA R60, P1, R146, UR12, 0x2 ;  /* 0x0000000c923c7c11 */ /* 0x000fc6000f8210ff */
[----:B------:R2:W-:Y:S01]  /*2930*/  @P2 STG.E desc[UR14][R22.64+0x20], R153 ;  /* 0x0000209916002986 */ /* 0x0005e2000c10190e */
[----:B------:R-:W-:Y:S02]  /*2940*/  ISETP.GT.AND P2, PT, R5, 0x8, P4 ;  /* 0x000000080500780c */ /* 0x000fe40002744270 */
[----:B------:R-:W-:-:S11]  /*2950*/  LEA.HI.X R61, R146, UR13, R61, 0x2, P1 ;  /* 0x0000000d923d7c11 */ /* 0x000fd600088f143d */
[----:B--2---:R-:W-:Y:S05]  /*2960*/  @!P2 BRA `(.L_x_37) ;  /* 0x000000000004a947 */ /* 0x004fea0003800000 */
[----:B------:R2:W5:Y:S02]  /*2970*/  LDG.E.LTC128B R151, desc[UR14][R60.64+0x20] ;  /* 0x0000200e3c977981 */ /* 0x000564000c1e1920 */
.L_x_37:
[----:B------:R-:W-:Y:S05]  /*2980*/  BSYNC B1 ;  /* 0x0000000000017941 */ /* 0x000fea0003800000 */
.L_x_36:
[----:B------:R-:W-:Y:S01]  /*2990*/  IADD3 R137, P1, R106, R136, RZ ;  /* 0x000000886a897210 */ /* 0x000fe20007f3e0ff */
[----:B-----5:R-:W-:Y:S01]  /*29a0*/  FMUL R62, R151, R132 ;  /* 0x00000084973e7220 */ /* 0x020fe20000400000 */
[----:B------:R-:W-:Y:S01]  /*29b0*/  ISETP.GT.AND P3, PT, R118, 0x10, PT ;  /* 0x000000107600780c */ /* 0x000fe20003f64270 */
[----:B------:R-:W-:Y:S01]  /*29c0*/  BSSY B1, `(.L_x_38) ;  /* 0x000000e000017945 */ /* 0x000fe20003800000 */
[----:B------:R-:W-:Y:S01]  /*29d0*/  LOP3.LUT R140, R140, 0xffffffef, RZ, 0xc0, !PT ;  /* 0xffffffef8c8c7812 */ /* 0x000fe200078ec0ff */
[----:B------:R-:W-:Y:S01]  /*29e0*/  FFMA R93, R63, R133, R62 ;  /* 0x000000853f5d7223 */ /* 0x000fe2000000003e */
[----:B------:R-:W-:Y:S01]  /*29f0*/  IMAD.X R146, R150, 0x1, R109, P1 ;  /* 0x0000000196927824 */ /* 0x000fe200008e066d */
[----:B------:R-:W-:Y:S01]  /*2a00*/  IADD3 R62, P1, R92, UR7, RZ ;  /* 0x000000075c3e7c10 */ /* 0x000fe2000ff3e0ff */
[----:B------:R-:W-:Y:S02]  /*2a10*/  IMAD.MOV.U32 R161, RZ, RZ, R151 ;  /* 0x000000ffffa17224 */ /* 0x000fe400078e0097 */
[----:B------:R3:W-:Y:S01]  /*2a20*/  @P2 STG.E desc[UR14][R56.64+0x20], R93 ;  /* 0x0000205d38002986 */ /* 0x0007e2000c10190e */
[----:B------:R-:W-:-:S02]  /*2a30*/  IADD3.X R63, R23, UR8, RZ, P1, !PT ;  /* 0x00000008173f7c10 */ /* 0x000fc40008ffe4ff */
[----:B------:R-:W-:Y:S02]  /*2a40*/  ISETP.GT.AND P1, PT, R5, RZ, P3 ;  /* 0x000000ff0500720c */ /* 0x000fe40001f24270 */
[C---:B------:R-:W-:Y:S02]  /*2a50*/  LEA R136, P2, R137.reuse, UR12, 0x2 ;  /* 0x0000000c89887c11 */ /* 0x040fe4000f8410ff */
[----:B------:R-:W-:Y:S02]  /*2a60*/  @P3 LOP3.LUT R140, R140, 0x10, RZ, 0xfc, !PT ;  /* 0x000000108c8c3812 */ /* 0x000fe400078efcff */
[----:B------:R-:W-:-:S07]  /*2a70*/  LEA.HI.X R137, R137, UR13, R146, 0x2, P2 ;  /* 0x0000000d89897c11 */ /* 0x000fce00090f1492 */
[----:B---3--:R-:W-:Y:S05]  /*2a80*/  @!P1 BRA `(.L_x_39) ;  /* 0x0000000000049947 */ /* 0x008fea0003800000 */
[----:B------:R3:W5:Y:S02]  /*2a90*/  LDG.E.LTC128B R161, desc[UR14][R136.64] ;  /* 0x0000000e88a17981 */ /* 0x000764000c1e1920 */
.L_x_39:
[----:B------:R-:W-:Y:S05]  /*2aa0*/  BSYNC B1 ;  /* 0x0000000000017941 */ /* 0x000fea0003800000 */
.L_x_38:
[----:B-----5:R-:W-:Y:S01]  /*2ab0*/  FMUL R93, R161, R132 ;  /* 0x00000084a15d7220 */ /* 0x020fe20000400000 */
[----:B------:R-:W-:Y:S01]  /*2ac0*/  IMAD.WIDE.U32 R88, R18, 0x7, R88 ;  /* 0x0000000712587825 */ /* 0x000fe200078e0058 */
[----:B------:R-:W-:Y:S01]  /*2ad0*/  ISETP.GT.AND P2, PT, R118, 0x11, PT ;  /* 0x000000117600780c */ /* 0x000fe20003f44270 */
[----:B------:R-:W-:Y:S02]  /*2ae0*/  BSSY B1, `(.L_x_40) ;  /* 0x00000ab000017945 */ /* 0x000fe40003800000 */
[----:B------:R-:W-:Y:S01]  /*2af0*/  FFMA R97, R64, R133, R93 ;  /* 0x0000008540617223 */ /* 0x000fe2000000005d */
[----:B------:R-:W-:-:S04]  /*2b00*/  LOP3.LUT R140, R140, 0xfffffbff, RZ, 0xc0, !PT ;  /* 0xfffffbff8c8c7812 */ /* 0x000fc800078ec0ff */
[----:B------:R4:W-:Y:S01]  /*2b10*/  @P1 STG.E desc[UR14][R62.64], R97 ;  /* 0x000000613e001986 */ /* 0x0009e2000c10190e */
[----:B------:R-:W-:-:S05]  /*2b20*/  IADD3 R64, P1, R90, R106, RZ ;  /* 0x0000006a5a407210 */ /* 0x000fca0007f3e0ff */
[----:B------:R-:W-:Y:S01]  /*2b30*/  IMAD.X R91, R91, 0x1, R109, P1 ;  /* 0x000000015b5b7824 */ /* 0x000fe200008e066d */
[----:B---3--:R-:W-:Y:S02]  /*2b40*/  LEA R136, P1, R64, UR12, 0x2 ;  /* 0x0000000c40887c11 */ /* 0x008fe4000f8210ff */
[----:B------:R-:W-:Y:S02]  /*2b50*/  @P2 LOP3.LUT R140, R140, 0x400, RZ, 0xfc, !PT ;  /* 0x000004008c8c2812 */ /* 0x000fe400078efcff */
[----:B------:R-:W-:Y:S01]  /*2b60*/  LEA.HI.X R137, R64, UR13, R91, 0x2, P1 ;  /* 0x0000000d40897c11 */ /* 0x000fe200088f145b */
[----:B------:R-:W-:Y:S01]  /*2b70*/  IMAD.WIDE.U32 R90, R18, 0x7, R144 ;  /* 0x00000007125a7825 */ /* 0x000fe200078e0090 */
[----:B------:R-:W-:-:S04]  /*2b80*/  IADD3 R92, P1, R56, UR7, RZ ;  /* 0x00000007385c7c10 */ /* 0x000fc8000ff3e0ff */
[----:B------:R-:W-:Y:S02]  /*2b90*/  IADD3.X R93, R57, UR8, RZ, P1, !PT ;  /* 0x00000008395d7c10 */ /* 0x000fe40008ffe4ff */
[----:B------:R-:W-:-:S04]  /*2ba0*/  IADD3 R144, P1, R88, R18, RZ ;  /* 0x0000001258907210 */ /* 0x000fc80007f3e0ff */
[----:B------:R-:W-:Y:S02]  /*2bb0*/  IADD3.X R145, R19, R138, R89, P1, !PT ;  /* 0x0000008a13917210 */ /* 0x000fe40000ffe459 */
[-C--:B------:R-:W-:Y:S01]  /*2bc0*/  IADD3 R146, P1, R90, R18.reuse, RZ ;  /* 0x000000125a927210 */ /* 0x080fe20007f3e0ff */
[----:B------:R-:W-:-:S03]  /*2bd0*/  IMAD.WIDE.U32 R88, R139, R18, R144 ;  /* 0x000000128b587225 */ /* 0x000fc600078e0090 */
[----:B------:R-:W-:Y:S01]  /*2be0*/  IADD3.X R147, R19, R138, R91, P1, !PT ;  /* 0x0000008a13937210 */ /* 0x000fe20000ffe45b */
[----:B------:R-:W-:Y:S01]  /*2bf0*/  IMAD.WIDE.U32 R144, R18, 0x7, R144 ;  /* 0x0000000712907825 */ /* 0x000fe200078e0090 */
[----:B------:R-:W-:-:S03]  /*2c00*/  IADD3 R88, P1, R20, R88, RZ ;  /* 0x0000005814587210 */ /* 0x000fc60007f3e0ff */
[----:B------:R-:W-:Y:S01]  /*2c10*/  IMAD.WIDE.U32 R90, R139, R18, R146 ;  /* 0x000000128b5a7225 */ /* 0x000fe200078e0092 */
[----:B------:R-:W-:-:S03]  /*2c20*/  IADD3.X R89, R21, R143, R89, P1, !PT ;  /* 0x0000008f15597210 */ /* 0x000fc60000ffe459 */
[----:B------:R-:W-:Y:S01]  /*2c30*/  IMAD.WIDE.U32 R146, R18, 0x7, R146 ;  /* 0x0000000712927825 */ /* 0x000fe200078e0092 */
[----:B------:R-:W-:-:S03]  /*2c40*/  IADD3 R150, P1, R20, R90, RZ ;  /* 0x0000005a14967210 */ /* 0x000fc60007f3e0ff */
[----:B------:R-:W-:Y:S01]  /*2c50*/  IMAD.WIDE.U32 R88, R6, UR10, R88 ;  /* 0x0000000a06587c25 */ /* 0x000fe2000f8e0058 */
[----:B------:R-:W-:-:S03]  /*2c60*/  IADD3.X R151, R21, R143, R91, P1, !PT ;  /* 0x0000008f15977210 */ /* 0x000fc60000ffe45b */
[----:B------:R-:W-:Y:S01]  /*2c70*/  IMAD.IADD R89, R141, 0x1, R89 ;  /* 0x000000018d597824 */ /* 0x000fe200078e0259 */
[----:B------:R-:W-:Y:S01]  /*2c80*/  LEA R90, P1, R88, UR12, 0x2 ;  /* 0x0000000c585a7c11 */ /* 0x000fe2000f8210ff */
[----:B------:R-:W-:-:S03]  /*2c90*/  IMAD.WIDE.U32 R150, R6, UR10, R150 ;  /* 0x0000000a06967c25 */ /* 0x000fc6000f8e0096 */
[----:B------:R-:W-:Y:S01]  /*2ca0*/  LEA.HI.X R91, R88, UR13, R89, 0x2, P1 ;  /* 0x0000000d585b7c11 */ /* 0x000fe200088f1459 */
[----:B------:R-:W-:Y:S01]  /*2cb0*/  IMAD.IADD R89, R141, 0x1, R151 ;  /* 0x000000018d597824 */ /* 0x000fe200078e0297 */
[----:B------:R-:W-:-:S04]  /*2cc0*/  LEA R88, P1, R150, UR12, 0x2 ;  /* 0x0000000c96587c11 */ /* 0x000fc8000f8210ff */
[----:B------:R-:W-:Y:S02]  /*2cd0*/  LEA.HI.X R89, R150, UR13, R89, 0x2, P1 ;  /* 0x0000000d96597c11 */ /* 0x000fe400088f1459 */
[----:B------:R-:W-:-:S05]  /*2ce0*/  IADD3 R96, P1, R106, R96, RZ ;  /* 0x000000606a607210 */ /* 0x000fca0007f3e0ff */
[----:B------:R-:W-:Y:S01]  /*2cf0*/  IMAD.X R117, R117, 0x1, R109, P1 ;  /* 0x0000000175757824 */ /* 0x000fe200008e066d */
[----:B------:R-:W-:-:S04]  /*2d00*/  LEA R152, P1, R96, UR12, 0x2 ;  /* 0x0000000c60987c11 */ /* 0x000fc8000f8210ff */
[----:B------:R-:W-:Y:S02]  /*2d10*/  LEA.HI.X R153, R96, UR13, R117, 0x2, P1 ;  /* 0x0000000d60997c11 */ /* 0x000fe400088f1475 */
[----:B------:R-:W-:-:S05]  /*2d20*/  IADD3 R64, P1, R94, R106, RZ ;  /* 0x0000006a5e407210 */ /* 0x000fca0007f3e0ff */
[----:B------:R-:W-:Y:S01]  /*2d30*/  IMAD.X R95, R95, 0x1, R109, P1 ;  /* 0x000000015f5f7824 */ /* 0x000fe200008e066d */
[----:B------:R-:W-:-:S04]  /*2d40*/  LEA R150, P1, R64, UR12, 0x2 ;  /* 0x0000000c40967c11 */ /* 0x000fc8000f8210ff */
[----:B------:R-:W-:Y:S02]  /*2d50*/  LEA.HI.X R151, R64, UR13, R95, 0x2, P1 ;  /* 0x0000000d40977c11 */ /* 0x000fe400088f145f */
[----:B------:R-:W-:-:S04]  /*2d60*/  IADD3 R144, P1, R144, R18, RZ ;  /* 0x0000001290907210 */ /* 0x000fc80007f3e0ff */
[----:B------:R-:W-:Y:S02]  /*2d70*/  IADD3.X R145, R19, R138, R145, P1, !PT ;  /* 0x0000008a13917210 */ /* 0x000fe40000ffe491 */
[-C--:B------:R-:W-:Y:S01]  /*2d80*/  IADD3 R146, P1, R146, R18.reuse, RZ ;  /* 0x0000001292927210 */ /* 0x080fe20007f3e0ff */
[----:B------:R-:W-:-:S03]  /*2d90*/  IMAD.WIDE.U32 R94, R139, R18, R144 ;  /* 0x000000128b5e7225 */ /* 0x000fc600078e0090 */
[----:B------:R-:W-:Y:S01]  /*2da0*/  IADD3.X R147, R19, R138, R147, P1, !PT ;  /* 0x0000008a13937210 */ /* 0x000fe20000ffe493 */
[----:B------:R-:W-:Y:S01]  /*2db0*/  IMAD.WIDE.U32 R144, R18, 0x7, R144 ;  /* 0x0000000712907825 */ /* 0x000fe200078e0090 */
[----:B------:R-:W-:-:S03]  /*2dc0*/  IADD3 R94, P1, R20, R94, RZ ;  /* 0x0000005e145e7210 */ /* 0x000fc60007f3e0ff */
[----:B----4-:R-:W-:Y:S01]  /*2dd0*/  IMAD.WIDE.U32 R96, R139, R18, R146 ;  /* 0x000000128b607225 */ /* 0x010fe200078e0092 */
        /* <DEDUP_REMOVED lines=56> */
[----:B------:R-:W-:Y:S02]  /*3160*/  IADD3.X R103, R21, R143, R103, P1, !PT ;  /* 0x0000008f15677210 */ /* 0x000fe40000ffe467 */
[----:B------:R-:W-:Y:S01]  /*3170*/  IADD3 R164, P1, R20, R104, RZ ;  /* 0x0000006814a47210 */ /* 0x000fe20007f3e0ff */
[----:B------:R-:W-:-:S03]  /*3180*/  IMAD.WIDE.U32 R102, R6, UR10, R102 ;  /* 0x0000000a06667c25 */ /* 0x000fc6000f8e0066 */
[----:B------:R-:W-:Y:S01]  /*3190*/  IADD3.X R165, R21, R143, R105, P1, !PT ;  /* 0x0000008f15a57210 */ /* 0x000fe20000ffe469 */
        /* <DEDUP_REMOVED lines=10> */
[----:B------:R-:W-:Y:S01]  /*3240*/  LEA.HI.X R111, R111, UR13, R114, 0x2, P1 ;  /* 0x0000000d6f6f7c11 */ /* 0x000fe200088f1472 */
[----:B------:R-:W-:Y:S01]  /*3250*/  IMAD.WIDE.U32 R114, R18, 0x7, R162 ;  /* 0x0000000712727825 */ /* 0x000fe200078e00a2 */
[----:B------:R-:W-:-:S05]  /*3260*/  IADD3 R64, P1, R112, R106, RZ ;  /* 0x0000006a70407210 */ /* 0x000fca0007f3e0ff */
[----:B------:R-:W-:Y:S01]  /*3270*/  IMAD.X R113, R113, 0x1, R109, P1 ;  /* 0x0000000171717824 */ /* 0x000fe200008e066d */
[----:B------:R-:W-:-:S04]  /*3280*/  LEA R112, P1, R64, UR12, 0x2 ;  /* 0x0000000c40707c11 */ /* 0x000fc8000f8210ff */
[----:B------:R-:W-:Y:S02]  /*3290*/  LEA.HI.X R113, R64, UR13, R113, 0x2, P1 ;  /* 0x0000000d40717c11 */ /* 0x000fe400088f1471 */
[----:B------:R-:W-:-:S04]  /*32a0*/  IADD3 R162, P1, R116, R18, RZ ;  /* 0x0000001274a27210 */ /* 0x000fc80007f3e0ff */
[----:B------:R-:W-:Y:S02]  /*32b0*/  IADD3.X R163, R19, R138, R117, P1, !PT ;  /* 0x0000008a13a37210 */ /* 0x000fe40000ffe475 */
[----:B------:R-:W-:-:S04]  /*32c0*/  IADD3 R166, P1, R114, R18, RZ ;  /* 0x0000001272a67210 */ /* 0x000fc80007f3e0ff */
[----:B------:R-:W-:Y:S01]  /*32d0*/  IADD3.X R167, R19, R138, R115, P1, !PT ;  /* 0x0000008a13a77210 */ /* 0x000fe20000ffe473 */
[----:B------:R-:W-:-:S04]  /*32e0*/  IMAD.WIDE.U32 R114, R139, R18, R162 ;  /* 0x000000128b727225 */ /* 0x000fc800078e00a2 */
[----:B------:R-:W-:Y:S01]  /*32f0*/  IMAD.WIDE.U32 R164, R139, R18, R166 ;  /* 0x000000128ba47225 */ /* 0x000fe200078e00a6 */
[----:B------:R-:W-:-:S03]  /*3300*/  IADD3 R116, P1, R20, R114, RZ ;  /* 0x0000007214747210 */ /* 0x000fc60007f3e0ff */
[----:B------:R-:W-:Y:S01]  /*3310*/  IMAD.WIDE.U32 R162, R18, 0x7, R162 ;  /* 0x0000000712a27825 */ /* 0x000fe200078e00a2 */
[----:B------:R-:W-:Y:S02]  /*3320*/  IADD3.X R117, R21, R143, R115, P1, !PT ;  /* 0x0000008f15757210 */ /* 0x000fe40000ffe473 */
[----:B------:R-:W-:Y:S01]  /*3330*/  IADD3 R164, P1, R20, R164, RZ ;  /* 0x000000a414a47210 */ /* 0x000fe20007f3e0ff */
[----:B------:R-:W-:-:S03]  /*3340*/  IMAD.WIDE.U32 R166, R18, 0x7, R166 ;  /* 0x0000000712a67825 */ /* 0x000fc600078e00a6 */
[----:B------:R-:W-:Y:S01]  /*3350*/  IADD3.X R165, R21, R143, R165, P1, !PT ;  /* 0x0000008f15a57210 */ /* 0x000fe20000ffe4a5 */
[----:B------:R-:W-:-:S04]  /*3360*/  IMAD.WIDE.U32 R116, R6, UR10, R116 ;  /* 0x0000000a06747c25 */ /* 0x000fc8000f8e0074 */
        /* <DEDUP_REMOVED lines=15> */
[----:B------:R-:W-:Y:S02]  /*3460*/  IADD3.X R155, R19, R138, R167, P1, !PT ;  /* 0x0000008a139b7210 */ /* 0x000fe40000ffe4a7 */
[----:B------:R-:W-:Y:S01]  /*3470*/  LEA R108, P1, R149, UR12, 0x2 ;  /* 0x0000000c956c7c11 */ /* 0x000fe2000f8210ff */
[----:B------:R-:W-:-:S03]  /*3480*/  IMAD.WIDE.U32 R138, R139, R18, R154 ;  /* 0x000000128b8a7225 */ /* 0x000fc600078e009a */
[----:B------:R-:W-:Y:S02]  /*3490*/  LEA.HI.X R109, R149, UR13, R142, 0x2, P1 ;  /* 0x0000000d956d7c11 */ /* 0x000fe400088f148e */
[----:B------:R-:W-:-:S04]  /*34a0*/  IADD3 R18, P1, R20, R134, RZ ;  /* 0x0000008614127210 */ /* 0x000fc80007f3e0ff */
[----:B------:R-:W-:Y:S02]  /*34b0*/  IADD3.X R19, R21, R143, R135, P1, !PT ;  /* 0x0000008f15137210 */ /* 0x000fe40000ffe487 */
[----:B------:R-:W-:-:S04]  /*34c0*/  IADD3 R134, P1, R20, R138, RZ ;  /* 0x0000008a14867210 */ /* 0x000fc80007f3e0ff */
        /* <DEDUP_REMOVED lines=9> */
[----:B------:R-:W-:-:S13]  /*3560*/  ISETP.GT.AND P1, PT, R5, RZ, P2 ;  /* 0x000000ff0500720c */ /* 0x000fda0001724270 */
[----:B------:R-:W-:Y:S05]  /*3570*/  @!P1 BRA `(.L_x_41) ;  /* 0x0000000000049947 */ /* 0x000fea0003800000 */
[----:B------:R3:W5:Y:S02]  /*3580*/  LDG.E.LTC128B R161, desc[UR14][R136.64] ;  /* 0x0000000e88a17981 */ /* 0x000764000c1e1920 */
.L_x_41:
[----:B------:R-:W-:Y:S05]  /*3590*/  BSYNC B1 ;  /* 0x0000000000017941 */ /* 0x000fea0003800000 */
.L_x_40:
[----:B-----5:R-:W-:Y:S01]  /*35a0*/  FMUL R6, R161, R132 ;  /* 0x00000084a1067220 */ /* 0x020fe20000400000 */
[----:B------:R-:W-:Y:S03]  /*35b0*/  BSSY B1, `(.L_x_42) ;  /* 0x0000006000017945 */ /* 0x000fe60003800000 */
[----:B------:R-:W-:-:S05]  /*35c0*/  FFMA R65, R65, R133, R6 ;  /* 0x0000008541417223 */ /* 0x000fca0000000006 */
[----:B------:R4:W-:Y:S01]  /*35d0*/  @P1 STG.E desc[UR14][R92.64], R65 ;  /* 0x000000415c001986 */ /* 0x0009e2000c10190e */
[----:B------:R-:W-:-:S13]  /*35e0*/  ISETP.GT.AND P1, PT, R5, 0x8, P3 ;  /* 0x000000080500780c */ /* 0x000fda0001f24270 */
[----:B----4-:R-:W-:Y:S05]  /*35f0*/  @!P1 BRA `(.L_x_43) ;  /* 0x0000000000049947 */ /* 0x010fea0003800000 */
[----:B------:R4:W5:Y:S02]  /*3600*/  LDG.E.LTC128B R161, desc[UR14][R90.64+0x20] ;  /* 0x0000200e5aa17981 */ /* 0x000964000c1e1920 */
.L_x_43:
[----:B------:R-:W-:Y:S05]  /*3610*/  BSYNC B1 ;  /* 0x0000000000017941 */ /* 0x000fea0003800000 */
.L_x_42:
[----:B-----5:R-:W-:Y:S01]  /*3620*/  FMUL R65, R161, R132 ;  /* 0x00000084a1417220 */ /* 0x020fe20000400000 */
[----:B------:R-:W-:Y:S03]  /*3630*/  BSSY B1, `(.L_x_44) ;  /* 0x0000006000017945 */ /* 0x000fe60003800000 */
[----:B------:R-:W-:-:S05]  /*3640*/  FFMA R65, R66, R133, R65 ;  /* 0x0000008542417223 */ /* 0x000fca0000000041 */
[----:B------:R0:W-:Y:S01]  /*3650*/  @P1 STG.E desc[UR14][R62.64+0x20], R65 ;  /* 0x000020413e001986 */ /* 0x0001e2000c10190e */
[----:B------:R-:W-:-:S13]  /*3660*/  ISETP.GT.AND P1, PT, R5, 0x8, P2 ;  /* 0x000000080500780c */ /* 0x000fda0001724270 */
[----:B0-----:R-:W-:Y:S05]  /*3670*/  @!P1 BRA `(.L_x_45) ;  /* 0x0000000000049947 */ /* 0x001fea0003800000 */
[----:B------:R0:W5:Y:S02]  /*3680*/  LDG.E.LTC128B R161, desc[UR14][R88.64+0x20] ;  /* 0x0000200e58a17981 */ /* 0x000164000c1e1920 */
.L_x_45:
[----:B------:R-:W-:Y:S05]  /*3690*/  BSYNC B1 ;  /* 0x0000000000017941 */ /* 0x000fea0003800000 */
.L_x_44:
[----:B-----5:R-:W-:Y:S01]  /*36a0*/  FMUL R6, R161, R132 ;  /* 0x00000084a1067220 */ /* 0x020fe20000400000 */
[----:B------:R-:W-:Y:S01]  /*36b0*/  @P1 IMAD.MOV.U32 R66, RZ, RZ, R92 ;  /* 0x000000ffff421224 */ /* 0x000fe200078e005c */
[----:B------:R-:W-:Y:S01]  /*36c0*/  ISETP.GT.AND P3, PT, R118, 0x18, PT ;  /* 0x000000187600780c */ /* 0x000fe20003f64270 */
[----:B------:R-:W-:Y:S01]  /*36d0*/  BSSY B1, `(.L_x_46) ;  /* 0x000000b000017945 */ /* 0x000fe20003800000 */
[----:B------:R-:W-:Y:S01]  /*36e0*/  FFMA R135, R67, R133, R6 ;  /* 0x0000008543877223 */ /* 0x000fe20000000006 */
[----:B------:R-:W-:Y:S01]  /*36f0*/  @P1 IMAD.MOV.U32 R67, RZ, RZ, R93 ;  /* 0x000000ffff431224 */ /* 0x000fe200078e005d */
[----:B------:R-:W-:-:S04]  /*3700*/  LOP3.LUT R140, R140, 0xfffffdff, RZ, 0xc0, !PT ;  /* 0xfffffdff8c8c7812 */ /* 0x000fc800078ec0ff */
[----:B------:R0:W-:Y:S01]  /*3710*/  @P1 STG.E desc[UR14][R66.64+0x20], R135 ;  /* 0x0000208742001986 */ /* 0x0001e2000c10190e */
[----:B------:R-:W-:-:S04]  /*3720*/  IADD3 R64, P1, R62, UR7, RZ ;  /* 0x000000073e407c10 */ /* 0x000fc8000ff3e0ff */
[----:B------:R-:W-:Y:S02]  /*3730*/  IADD3.X R65, R63, UR8, RZ, P1, !PT ;  /* 0x000000083f417c10 */ /* 0x000fe40008ffe4ff */
[----:B------:R-:W-:Y:S02]  /*3740*/  ISETP.GT.AND P1, PT, R5, RZ, P3 ;  /* 0x000000ff0500720c */ /* 0x000fe40001f24270 */
[----:B------:R-:W-:-:S11]  /*3750*/  @P3 LOP3.LUT R140, R140, 0x200, RZ, 0xfc, !PT ;  /* 0x000002008c8c3812 */ /* 0x000fd600078efcff */
[----:B0-----:R-:W-:Y:S05]  /*3760*/  @!P1 BRA `(.L_x_47) ;  /* 0x0000000000049947 */ /* 0x001fea0003800000 */
[----:B------:R0:W5:Y:S02]  /*3770*/  LDG.E.LTC128B R161, desc[UR14][R152.64] ;  /* 0x0000000e98a17981 */ /* 0x000164000c1e1920 */
.L_x_47:
[----:B------:R-:W-:Y:S05]  /*3780*/  BSYNC B1 ;  /* 0x0000000000017941 */ /* 0x000fea0003800000 */
.L_x_46:
[----:B-----5:R-:W-:Y:S01]  /*3790*/  FMUL R67, R161, R132 ;  /* 0x00000084a1437220 */ /* 0x020fe20000400000 */
[----:B------:R-:W-:Y:S01]  /*37a0*/  ISETP.GT.AND P2, PT, R118, 0x19, PT ;  /* 0x000000197600780c */ /* 0x000fe20003f44270 */
[----:B------:R-:W-:Y:S01]  /*37b0*/  BSSY B1, `(.L_x_48) ;  /* 0x000000a000017945 */ /* 0x000fe20003800000 */
[----:B------:R-:W-:Y:S01]  /*37c0*/  LOP3.LUT R140, R140, 0xfffffeff, RZ, 0xc0, !PT ;  /* 0xfffffeff8c8c7812 */ /* 0x000fe200078ec0ff */
[----:B------:R-:W-:-:S05]  /*37d0*/  FFMA R135, R68, R133, R67 ;  /* 0x0000008544877223 */ /* 0x000fca0000000043 */
[----:B------:R0:W-:Y:S01]  /*37e0*/  @P1 STG.E desc[UR14][R64.64], R135 ;  /* 0x0000008740001986 */ /* 0x0001e2000c10190e */
[----:B------:R-:W-:-:S04]  /*37f0*/  IADD3 R66, P1, R92, UR7, RZ ;  /* 0x000000075c427c10 */ /* 0x000fc8000ff3e0ff */
[----:B------:R-:W-:Y:S02]  /*3800*/  IADD3.X R67, R93, UR8, RZ, P1, !PT ;  /* 0x000000085d437c10 */ /* 0x000fe40008ffe4ff */
[----:B------:R-:W-:Y:S02]  /*3810*/  ISETP.GT.AND P1, PT, R5, RZ, P2 ;  /* 0x000000ff0500720c */ /* 0x000fe40001724270 */
[----:B------:R-:W-:-:S11]  /*3820*/  @P2 LOP3.LUT R140, R140, 0x100, RZ, 0xfc, !PT ;  /* 0x000001008c8c2812 */ /* 0x000fd600078efcff */
[----:B0-----:R-:W-:Y:S05]  /*3830*/  @!P1 BRA `(.L_x_49) ;  /* 0x0000000000049947 */ /* 0x001fea0003800000 */
[----:B------:R0:W5:Y:S02]  /*3840*/  LDG.E.LTC128B R161, desc[UR14][R150.64] ;  /* 0x0000000e96a17981 */ /* 0x000164000c1e1920 */
.L_x_49:
[----:B------:R-:W-:Y:S05]  /*3850*/  BSYNC B1 ;  /* 0x0000000000017941 */ /* 0x000fea0003800000 */
.L_x_48:
[----:B-----5:R-:W-:Y:S01]  /*3860*/  FMUL R6, R161, R132 ;  /* 0x00000084a1067220 */ /* 0x020fe20000400000 */
[----:B------:R-:W-:Y:S03]  /*3870*/  BSSY B1, `(.L_x_50) ;  /* 0x0000008000017945 */ /* 0x000fe60003800000 */
[----:B------:R-:W-:-:S05]  /*3880*/  FFMA R135, R69, R133, R6 ;  /* 0x0000008545877223 */ /* 0x000fca0000000006 */
[----:B------:R0:W-:Y:S01]  /*3890*/  @P1 STG.E desc[UR14][R66.64], R135 ;  /* 0x0000008742001986 */ /* 0x0001e2000c10190e */
[----:B------:R-:W-:-:S04]  /*38a0*/  IADD3 R68, P1, R62, UR7, RZ ;  /* 0x000000073e447c10 */ /* 0x000fc8000ff3e0ff */
[----:B------:R-:W-:Y:S02]  /*38b0*/  IADD3.X R69, R63, UR8, RZ, P1, !PT ;  /* 0x000000083f457c10 */ /* 0x000fe40008ffe4ff */
[----:B------:R-:W-:-:S13]  /*38c0*/  ISETP.GT.AND P1, PT, R5, 0x8, P3 ;  /* 0x000000080500780c */ /* 0x000fda0001f24270 */
[----:B0-----:R-:W-:Y:S05]  /*38d0*/  @!P1 BRA `(.L_x_51) ;  /* 0x0000000000049947 */ /* 0x001fea0003800000 */
[----:B------:R0:W5:Y:S02]  /*38e0*/  LDG.E.LTC128B R161, desc[UR14][R96.64+0x20] ;  /* 0x0000200e60a17981 */ /* 0x000164000c1e1920 */
.L_x_51:
[----:B------:R-:W-:Y:S05]  /*38f0*/  BSYNC B1 ;  /* 0x0000000000017941 */ /* 0x000fea0003800000 */
.L_x_50:
[----:B-----5:R-:W-:Y:S01]  /*3900*/  FMUL R135, R161, R132 ;  /* 0x00000084a1877220 */ /* 0x020fe20000400000 */
[----:B------:R-:W-:Y:S03]  /*3910*/  BSSY B1, `(.L_x_52) ;  /* 0x0000008000017945 */ /* 0x000fe60003800000 */
[----:B---3--:R-:W-:-:S05]  /*3920*/  FFMA R137, R70, R133, R135 ;  /* 0x0000008546897223 */ /* 0x008fca0000000087 */
[----:B------:R3:W-:Y:S01]  /*3930*/  @P1 STG.E desc[UR14][R68.64+0x20], R137 ;  /* 0x0000208944001986 */ /* 0x0007e2000c10190e */
[----:B------:R-:W-:-:S04]  /*3940*/  IADD3 R134, P1, R92, UR7, RZ ;  /* 0x000000075c867c10 */ /* 0x000fc8000ff3e0ff */
[----:B------:R-:W-:Y:S02]  /*3950*/  IADD3.X R135, R93, UR8, RZ, P1, !PT ;  /* 0x000000085d877c10 */ /* 0x000fe40008ffe4ff */
[----:B------:R-:W-:-:S13]  /*3960*/  ISETP.GT.AND P1, PT, R5, 0x8, P2 ;  /* 0x000000080500780c */ /* 0x000fda0001724270 */
[----:B---3--:R-:W-:Y:S05]  /*3970*/  @!P1 BRA `(.L_x_53) ;  /* 0x0000000000049947 */ /* 0x008fea0003800000 */
[----:B------:R3:W5:Y:S02]  /*3980*/  LDG.E.LTC128B R161, desc[UR14][R94.64+0x20] ;  /* 0x0000200e5ea17981 */ /* 0x000764000c1e1920 */
.L_x_53:
[----:B------:R-:W-:Y:S05]  /*3990*/  BSYNC B1 ;  /* 0x0000000000017941 */ /* 0x000fea0003800000 */
.L_x_52:
        /* <DEDUP_REMOVED lines=12> */
.L_x_55:
[----:B------:R-:W-:Y:S05]  /*3a60*/  BSYNC B1 ;  /* 0x0000000000017941 */ /* 0x000fea0003800000 */
.L_x_54:
        /* <DEDUP_REMOVED lines=12> */
.L_x_57:
[----:B------:R-:W-:Y:S05]  /*3b30*/  BSYNC B1 ;  /* 0x0000000000017941 */ /* 0x000fea0003800000 */
.L_x_56:
        /* <DEDUP_REMOVED lines=9> */
.L_x_59:
[----:B------:R-:W-:Y:S05]  /*3bd0*/  BSYNC B1 ;  /* 0x0000000000017941 */ /* 0x000fea0003800000 */
.L_x_58:
        /* <DEDUP_REMOVED lines=9> */
.L_x_61:
[----:B------:R-:W-:Y:S05]  /*3c70*/  BSYNC B1 ;  /* 0x0000000000017941 */ /* 0x000fea0003800000 */
.L_x_60:
        /* <DEDUP_REMOVED lines=12> */
.L_x_63:
[----:B------:R-:W-:Y:S05]  /*3d40*/  BSYNC B1 ;  /* 0x0000000000017941 */ /* 0x000fea0003800000 */
.L_x_62:
        /* <DEDUP_REMOVED lines=12> */
.L_x_65:
[----:B------:R-:W-:Y:S05]  /*3e10*/  BSYNC B1 ;  /* 0x0000000000017941 */ /* 0x000fea0003800000 */
.L_x_64:
        /* <DEDUP_REMOVED lines=9> */
.L_x_67:
[----:B------:R-:W-:Y:S05]  /*3eb0*/  BSYNC B1 ;  /* 0x0000000000017941 */ /* 0x000fea0003800000 */
.L_x_66:
        /* <DEDUP_REMOVED lines=9> */
.L_x_69:
[----:B------:R-:W-:Y:S05]  /*3f50*/  BSYNC B1 ;  /* 0x0000000000017941 */ /* 0x000fea0003800000 */
.L_x_68:
        /* <DEDUP_REMOVED lines=12> */
.L_x_71:
[----:B------:R-:W-:Y:S05]  /*4020*/  BSYNC B1 ;  /* 0x0000000000017941 */ /* 0x000fea0003800000 */
.L_x_70:
[----:B0----5:R-:W-:Y:S01]  /*4030*/  FMUL R111, R161, R132 ;  /* 0x00000084a16f7220 */ /* 0x021fe20000400000 */
[----:B------:R-:W-:Y:S01]  /*4040*/  ISETP.GT.AND P3, PT, R118, 0x31, PT ;  /* 0x000000317600780c */ /* 0x000fe20003f64270 */
[----:B------:R-:W-:Y:S02]  /*4050*/  BSSY B1, `(.L_x_72) ;  /* 0x0000008000017945 */ /* 0x000fe40003800000 */
[----:B------:R-:W-:-:S05]  /*4060*/  FFMA R141, R80, R133, R111 ;  /* 0x00000085508d7223 */ /* 0x000fca000000006f */
[----:B------:R0:W-:Y:S01]  /*4070*/  @P1 STG.E desc[UR14][R78.64], R141 ;  /* 0x0000008d4e001986 */ /* 0x0001e2000c10190e */
[----:B------:R-:W-:-:S04]  /*4080*/  IADD3 R110, P1, R142, UR7, RZ ;  /* 0x000000078e6e7c10 */ /* 0x000fc8000ff3e0ff */
[----:B------:R-:W-:Y:S02]  /*4090*/  IADD3.X R111, R143, UR8, RZ, P1, !PT ;  /* 0x000000088f6f7c10 */ /* 0x000fe40008ffe4ff */
[----:B------:R-:W-:-:S13]  /*40a0*/  ISETP.GT.AND P1, PT, R5, RZ, P3 ;  /* 0x000000ff0500720c */ /* 0x000fda0001f24270 */
[----:B0-----:R-:W-:Y:S05]  /*40b0*/  @!P1 BRA `(.L_x_73) ;  /* 0x0000000000049947 */ /* 0x001fea0003800000 */
[----:B------:R0:W5:Y:S02]  /*40c0*/  LDG.E.LTC128B R161, desc[UR14][R112.64] ;  /* 0x0000000e70a17981 */ /* 0x000164000c1e1920 */
.L_x_73:
[----:B------:R-:W-:Y:S05]  /*40d0*/  BSYNC B1 ;  /* 0x0000000000017941 */ /* 0x000fea0003800000 */
.L_x_72:
[----:B-----5:R-:W-:Y:S01]  /*40e0*/  FMUL R6, R161, R132 ;  /* 0x00000084a1067220 */ /* 0x020fe20000400000 */
[----:B------:R-:W-:Y:S03]  /*40f0*/  BSSY B1, `(.L_x_74) ;  /* 0x0000008000017945 */ /* 0x000fe60003800000 */
[----:B0-----:R-:W-:-:S05]  /*4100*/  FFMA R113, R81, R133, R6 ;  /* 0x0000008551717223 */ /* 0x001fca0000000006 */
[----:B------:R0:W-:Y:S01]  /*4110*/  @P1 STG.E desc[UR14][R110.64], R113 ;  /* 0x000000716e001986 */ /* 0x0001e2000c10190e */
[----:B------:R-:W-:-:S04]  /*4120*/  IADD3 R80, P1, R76, UR7, RZ ;  /* 0x000000074c507c10 */ /* 0x000fc8000ff3e0ff */
[----:B------:R-:W-:Y:S02]  /*4130*/  IADD3.X R81, R77, UR8, RZ, P1, !PT ;  /* 0x000000084d517c10 */ /* 0x000fe40008ffe4ff */
[----:B------:R-:W-:-:S13]  /*4140*/  ISETP.GT.AND P1, PT, R5, 0x8, P6 ;  /* 0x000000080500780c */ /* 0x000fda0003724270 */
[----:B0-----:R-:W-:Y:S05]  /*4150*/  @!P1 BRA `(.L_x_75) ;  /* 0x0000000000049947 */ /* 0x001fea0003800000 */
[----:B------:R0:W5:Y:S02]  /*4160*/  LDG.E.LTC128B R161, desc[UR14][R114.64+0x20] ;  /* 0x0000200e72a17981 */ /* 0x000164000c1e1920 */
.L_x_75:
[----:B------:R-:W-:Y:S05]  /*4170*/  BSYNC B1 ;  /* 0x0000000000017941 */ /* 0x000fea0003800000 */
.L_x_74:
        /* <DEDUP_REMOVED lines=9> */
.L_x_77:
[----:B------:R-:W-:Y:S05]  /*4210*/  BSYNC B1 ;  /* 0x0000000000017941 */ /* 0x000fea0003800000 */
.L_x_76:
[----:B-----5:R-:W-:Y:S01]  /*4220*/  FMUL R6, R161, R132 ;  /* 0x00000084a1067220 */ /* 0x020fe20000400000 */
        /* <DEDUP_REMOVED lines=9> */
.L_x_79:
[----:B------:R-:W-:Y:S05]  /*42c0*/  BSYNC B1 ;  /* 0x0000000000017941 */ /* 0x000fea0003800000 */
.L_x_78:
[----:B0----5:R-:W-:Y:S01]  /*42d0*/  FMUL R107, R161, R132 ;  /* 0x00000084a16b7220 */ /* 0x021fe20000400000 */
[----:B------:R-:W-:Y:S03]  /*42e0*/  BSSY B1, `(.L_x_80) ;  /* 0x0000009000017945 */ /* 0x000fe60003800000 */
[----:B------:R-:W-:-:S05]  /*42f0*/  FFMA R141, R84, R133, R107 ;  /* 0x00000085548d7223 */ /* 0x000fca000000006b */
[----:B------:R0:W-:Y:S01]  /*4300*/  @P1 STG.E desc[UR14][R82.64], R141 ;  /* 0x0000008d52001986 */ /* 0x0001e2000c10190e */
[----:B------:R-:W-:-:S04]  /*4310*/  IADD3 R106, P1, R110, UR7, RZ ;  /* 0x000000076e6a7c10 */ /* 0x000fc8000ff3e0ff */
[----:B------:R-:W-:Y:S02]  /*4320*/  IADD3.X R107, R111, UR8, RZ, P1, !PT ;  /* 0x000000086f6b7c10 */ /* 0x000fe40008ffe4ff */
[----:B------:R-:W-:-:S04]  /*4330*/  ISETP.GT.AND P1, PT, R118, 0x39, PT ;  /* 0x000000397600780c */ /* 0x000fc80003f24270 */
[----:B------:R-:W-:-:S13]  /*4340*/  ISETP.GT.AND P5, PT, R5, RZ, P1 ;  /* 0x000000ff0500720c */ /* 0x000fda0000fa4270 */
[----:B0-----:R-:W-:Y:S05]  /*4350*/  @!P5 BRA `(.L_x_81) ;  /* 0x000000000004d947 */ /* 0x001fea0003800000 */
[----:B------:R0:W5:Y:S02]  /*4360*/  LDG.E.LTC128B R161, desc[UR14][R108.64] ;  /* 0x0000000e6ca17981 */ /* 0x000164000c1e1920 */
.L_x_81:
[----:B------:R-:W-:Y:S05]  /*4370*/  BSYNC B1 ;  /* 0x0000000000017941 */ /* 0x000fea0003800000 */
.L_x_80:
[----:B-----5:R-:W-:Y:S01]  /*4380*/  FMUL R6, R161, R132 ;  /* 0x00000084a1067220 */ /* 0x020fe20000400000 */
[----:B------:R-:W-:Y:S03]  /*4390*/  BSSY B1, `(.L_x_82) ;  /* 0x000000a000017945 */ /* 0x000fe60003800000 */
[----:B------:R-:W-:-:S05]  /*43a0*/  FFMA R141, R85, R133, R6 ;  /* 0x00000085558d7223 */ /* 0x000fca0000000006 */
[----:B------:R1:W-:Y:S01]  /*43b0*/  @P5 STG.E desc[UR14][R106.64], R141 ;  /* 0x0000008d6a005986 */ /* 0x0003e2000c10190e */
[----:B------:R-:W-:-:S04]  /*43c0*/  IADD3 R84, P5, R112, UR7, RZ ;  /* 0x0000000770547c10 */ /* 0x000fc8000ffbe0ff */
[----:B------:R-:W-:Y:S02]  /*43d0*/  IADD3.X R85, R113, UR8, RZ, P5, !PT ;  /* 0x0000000871557c10 */ /* 0x000fe4000affe4ff */
[----:B0-----:R-:W-:-:S04]  /*43e0*/  IADD3 R108, P5, R80, UR7, RZ ;  /* 0x00000007506c7c10 */ /* 0x001fc8000ffbe0ff */
[----:B------:R-:W-:Y:S02]  /*43f0*/  IADD3.X R109, R81, UR8, RZ, P5, !PT ;  /* 0x00000008516d7c10 */ /* 0x000fe4000affe4ff */
[----:B------:R-:W-:-:S13]  /*4400*/  ISETP.GT.AND P5, PT, R5, 0x8, P2 ;  /* 0x000000080500780c */ /* 0x000fda00017a4270 */
[----:B-1----:R-:W-:Y:S05]  /*4410*/  @!P5 BRA `(.L_x_83) ;  /* 0x000000000004d947 */ /* 0x002fea0003800000 */
[----:B------:R0:W5:Y:S02]  /*4420*/  LDG.E.LTC128B R161, desc[UR14][R18.64+0x20] ;  /* 0x0000200e12a17981 */ /* 0x000164000c1e1920 */
.L_x_83:
[----:B------:R-:W-:Y:S05]  /*4430*/  BSYNC B1 ;  /* 0x0000000000017941 */ /* 0x000fea0003800000 */
.L_x_82:
[----:B-----5:R-:W-:Y:S01]  /*4440*/  FMUL R141, R161, R132 ;  /* 0x00000084a18d7220 */ /* 0x020fe20000400000 */
[----:B------:R-:W-:Y:S03]  /*4450*/  BSSY B1, `(.L_x_84) ;  /* 0x0000006000017945 */ /* 0x000fe60003800000 */
[----:B------:R-:W-:-:S05]  /*4460*/  FFMA R141, R86, R133, R141 ;  /* 0x00000085568d7223 */ /* 0x000fca000000008d */
[----:B------:R1:W-:Y:S01]  /*4470*/  @P5 STG.E desc[UR14][R108.64+0x20], R141 ;  /* 0x0000208d6c005986 */ /* 0x0003e2000c10190e */
[----:B------:R-:W-:-:S13]  /*4480*/  ISETP.GT.AND P5, PT, R5, 0x8, P1 ;  /* 0x000000080500780c */ /* 0x000fda0000fa4270 */
[----:B-1----:R-:W-:Y:S05]  /*4490*/  @!P5 BRA `(.L_x_85) ;  /* 0x000000000004d947 */ /* 0x002fea0003800000 */
[----:B------:R1:W5:Y:S02]  /*44a0*/  LDG.E.LTC128B R161, desc[UR14][R20.64+0x20] ;  /* 0x0000200e14a17981 */ /* 0x000364000c1e1920 */
.L_x_85:
[----:B------:R-:W-:Y:S05]  /*44b0*/  BSYNC B1 ;  /* 0x0000000000017941 */ /* 0x000fea0003800000 */
.L_x_84:
[----:B-----5:R-:W-:Y:S01]  /*44c0*/  FMUL R6, R161, R132 ;  /* 0x00000084a1067220 */ /* 0x020fe20000400000 */
[----:B------:R-:W-:Y:S03]  /*44d0*/  BSSY B1, `(.L_x_86) ;  /* 0x0000006000017945 */ /* 0x000fe60003800000 */
[----:B------:R-:W-:-:S05]  /*44e0*/  FFMA R87, R87, R133, R6 ;  /* 0x0000008557577223 */ /* 0x000fca0000000006 */
[----:B------:R0:W-:Y:S01]  /*44f0*/  @P5 STG.E desc[UR14][R84.64+0x20], R87 ;  /* 0x0000205754005986 */ /* 0x0001e2000c10190e */
[----:B------:R-:W-:-:S13]  /*4500*/  ISETP.GT.AND P5, PT, R5, 0x80, P0 ;  /* 0x000000800500780c */ /* 0x000fda00007a4270 */
[----:B0-----:R-:W-:Y:S05]  /*4510*/  @!P5 BRA `(.L_x_87) ;  /* 0x000000000004d947 */ /* 0x001fea0003800000 */
[----:B------:R0:W5:Y:S02]  /*4520*/  LDG.E.LTC128B R161, desc[UR14][R12.64+0x200] ;  /* 0x0002000e0ca17981 */ /* 0x000164000c1e1920 */
.L_x_87:
[----:B------:R-:W-:Y:S05]  /*4530*/  BSYNC B1 ;  /* 0x0000000000017941 */ /* 0x000fea0003800000 */
.L_x_86:
[----:B-----5:R-:W-:Y:S01]  /*4540*/  FMUL R87, R161, R132 ;  /* 0x00000084a1577220 */ /* 0x020fe20000400000 */
[----:B------:R-:W-:Y:S03]  /*4550*/  BSSY B1, `(.L_x_88) ;  /* 0x0000007000017945 */ /* 0x000fe60003800000 */
[----:B------:R-:W-:-:S05]  /*4560*/  FFMA R87, R24, R133, R87 ;  /* 0x0000008518577223 */ /* 0x000fca0000000057 */
[----:B------:R0:W-:Y:S01]  /*4570*/  @P5 STG.E desc[UR14][R14.64+0x200], R87 ;  /* 0x000200570e005986 */ /* 0x0001e2000c10190e */
[----:B------:R-:W-:-:S04]  /*4580*/  LOP3.LUT P5, RZ, R140, 0x2, RZ, 0xc0, !PT ;  /* 0x000000028cff7812 */ /* 0x000fc800078ac0ff */
[----:B------:R-:W-:-:S13]  /*4590*/  ISETP.GT.AND P5, PT, R5, 0x80, P5 ;  /* 0x000000800500780c */ /* 0x000fda0002fa4270 */
[----:B0-----:R-:W-:Y:S05]  /*45a0*/  @!P5 BRA `(.L_x_89) ;  /* 0x000000000004d947 */ /* 0x001fea0003800000 */
[----:B------:R0:W5:Y:S02]  /*45b0*/  LDG.E.LTC128B R161, desc[UR14][R16.64+0x200] ;  /* 0x0002000e10a17981 */ /* 0x000164000c1e1920 */
.L_x_89:
[----:B------:R-:W-:Y:S05]  /*45c0*/  BSYNC B1 ;  /* 0x0000000000017941 */ /* 0x000fea0003800000 */
.L_x_88:
[----:B-----5:R-:W-:Y:S01]  /*45d0*/  FMUL R6, R161, R132 ;  /* 0x00000084a1067220 */ /* 0x020fe20000400000 */
[----:B------:R-:W-:Y:S01]  /*45e0*/  ISETP.GT.AND P0, PT, R5, 0x88, P0 ;  /* 0x000000880500780c */ /* 0x000fe20000704270 */
[----:B------:R-:W-:Y:S02]  /*45f0*/  BSSY B1, `(.L_x_90) ;  /* 0x0000005000017945 */ /* 0x000fe40003800000 */
[----:B------:R-:W-:-:S05]  /*4600*/  FFMA R25, R25, R133, R6 ;  /* 0x0000008519197223 */ /* 0x000fca0000000006 */
[----:B------:R0:W-:Y:S05]  /*4610*/  @P5 STG.E desc[UR14][R10.64+0x200], R25 ;  /* 0x000200190a005986 */ /* 0x0001ea000c10190e */
[----:B------:R-:W-:Y:S05]  /*4620*/  @!P0 BRA `(.L_x_91) ;  /* 0x0000000000048947 */ /* 0x000fea0003800000 */
[----:B------:R0:W5:Y:S02]  /*4630*/  LDG.E.LTC128B R161, desc[UR14][R12.64+0x220] ;  /* 0x0002200e0ca17981 */ /* 0x000164000c1e1920 */
.L_x_91:
[----:B------:R-:W-:Y:S05]  /*4640*/  BSYNC B1 ;  /* 0x0000000000017941 */ /* 0x000fea0003800000 */
.L_x_90:
[----:B0----5:R-:W-:Y:S01]  /*4650*/  FMUL R13, R161, R132 ;  /* 0x00000084a10d7220 */ /* 0x021fe20000400000 */
[----:B------:R-:W-:Y:S01]  /*4660*/  LOP3.LUT P5, RZ, R140, 0x2, RZ, 0xc0, !PT ;  /* 0x000000028cff7812 */ /* 0x000fe200078ac0ff */
[----:B------:R-:W-:Y:S02]  /*4670*/  BSSY B1, `(.L_x_92) ;  /* 0x0000006000017945 */ /* 0x000fe40003800000 */
[----:B------:R-:W-:-:S05]  /*4680*/  FFMA R13, R26, R133, R13 ;  /* 0x000000851a0d7223 */ /* 0x000fca000000000d */
[----:B------:R0:W-:Y:S01]  /*4690*/  @P0 STG.E desc[UR14][R14.64+0x220], R13 ;  /* 0x0002200d0e000986 */ /* 0x0001e2000c10190e */
[----:B------:R-:W-:-:S13]  /*46a0*/  ISETP.GT.AND P0, PT, R5, 0x88, P5 ;  /* 0x000000880500780c */ /* 0x000fda0002f04270 */
[----:B0-----:R-:W-:Y:S05]  /*46b0*/  @!P0 BRA `(.L_x_93) ;  /* 0x0000000000048947 */ /* 0x001fea0003800000 */
[----:B------:R0:W5:Y:S02]  /*46c0*/  LDG.E.LTC128B R161, desc[UR14][R16.64+0x220] ;  /* 0x0002200e10a17981 */ /* 0x000164000c1e1920 */
.L_x_93:
[----:B------:R-:W-:Y:S05]  /*46d0*/  BSYNC B1 ;  /* 0x0000000000017941 */ /* 0x000fea0003800000 */
.L_x_92:
[----:B-----5:R-:W-:Y:S01]  /*46e0*/  FMUL R6, R161, R132 ;  /* 0x00000084a1067220 */ /* 0x020fe20000400000 */
[----:B------:R-:W-:Y:S01]  /*46f0*/  LOP3.LUT P5, RZ, R140, 0x4, RZ, 0xc0, !PT ;  /* 0x000000048cff7812 */ /* 0x000fe200078ac0ff */
[----:B------:R-:W-:Y:S02]  /*4700*/  BSSY B1, `(.L_x_94) ;  /* 0x0000006000017945 */ /* 0x000fe40003800000 */
[----:B------:R-:W-:-:S05]  /*4710*/  FFMA R27, R27, R133, R6 ;  /* 0x000000851b1b7223 */ /* 0x000fca0000000006 */
[----:B------:R0:W-:Y:S01]  /*4720*/  @P0 STG.E desc[UR14][R10.64+0x220], R27 ;  /* 0x0002201b0a000986 */ /* 0x0001e2000c10190e */
[----:B------:R-:W-:-:S13]  /*4730*/  ISETP.GT.AND P0, PT, R5, 0x80, P5 ;  /* 0x000000800500780c */ /* 0x000fda0002f04270 */
[----:B0-----:R-:W-:Y:S05]  /*4740*/  @!P0 BRA `(.L_x_95) ;  /* 0x0000000000048947 */ /* 0x001fea0003800000 */
[----:B------:R0:W5:Y:S02]  /*4750*/  LDG.E.LTC128B R161, desc[UR14][R58.64+0x200] ;  /* 0x0002000e3aa17981 */ /* 0x000164000c1e1920 */
.L_x_95:
[----:B------:R-:W-:Y:S05]  /*4760*/  BSYNC B1 ;  /* 0x0000000000017941 */ /* 0x000fea0003800000 */
.L_x_94:
[----:B-----5:R-:W-:Y:S01]  /*4770*/  FMUL R11, R161, R132 ;  /* 0x00000084a10b7220 */ /* 0x020fe20000400000 */
[----:B------:R-:W-:Y:S03]  /*4780*/  BSSY B1, `(.L_x_96) ;  /* 0x0000006000017945 */ /* 0x000fe60003800000 */
[----:B------:R-:W-:-:S05]  /*4790*/  FFMA R11, R28, R133, R11 ;  /* 0x000000851c0b7223 */ /* 0x000fca000000000b */
[----:B------:R0:W-:Y:S01]  /*47a0*/  @P0 STG.E desc[UR14][R22.64+0x200], R11 ;  /* 0x0002000b16000986 */ /* 0x0001e2000c10190e */
[----:B------:R-:W-:-:S13]  /*47b0*/  ISETP.GT.AND P0, PT, R5, 0x80, P4 ;  /* 0x000000800500780c */ /* 0x000fda0002704270 */
[----:B0-----:R-:W-:Y:S05]  /*47c0*/  @!P0 BRA `(.L_x_97) ;  /* 0x0000000000048947 */ /* 0x001fea0003800000 */
[----:B------:R0:W5:Y:S02]  /*47d0*/  LDG.E.LTC128B R161, desc[UR14][R60.64+0x200] ;  /* 0x0002000e3ca17981 */ /* 0x000164000c1e1920 */
.L_x_97:
[----:B------:R-:W-:Y:S05]  /*47e0*/  BSYNC B1 ;  /* 0x0000000000017941 */ /* 0x000fea0003800000 */
.L_x_96:
[----:B-----5:R-:W-:Y:S01]  /*47f0*/  FMUL R6, R161, R132 ;  /* 0x00000084a1067220 */ /* 0x020fe20000400000 */
[----:B------:R-:W-:Y:S03]  /*4800*/  BSSY B1, `(.L_x_98) ;  /* 0x0000006000017945 */ /* 0x000fe60003800000 */
[----:B------:R-:W-:-:S05]  /*4810*/  FFMA R29, R29, R133, R6 ;  /* 0x000000851d1d7223 */ /* 0x000fca0000000006 */
[----:B------:R0:W-:Y:S01]  /*4820*/  @P0 STG.E desc[UR14][R56.64+0x200], R29 ;  /* 0x0002001d38000986 */ /* 0x0001e2000c10190e */
[----:B------:R-:W-:-:S13]  /*4830*/  ISETP.GT.AND P0, PT, R5, 0x88, P5 ;  /* 0x000000880500780c */ /* 0x000fda0002f04270 */
[----:B0-----:R-:W-:Y:S05]  /*4840*/  @!P0 BRA `(.L_x_99) ;  /* 0x0000000000048947 */ /* 0x001fea0003800000 */
[----:B------:R0:W5:Y:S02]  /*4850*/  LDG.E.LTC128B R161, desc[UR14][R58.64+0x220] ;  /* 0x0002200e3aa17981 */ /* 0x000164000c1e1920 */
.L_x_99:
[----:B------:R-:W-:Y:S05]  /*4860*/  BSYNC B1 ;  /* 0x0000000000017941 */ /* 0x000fea0003800000 */
.L_x_98:
[----:B-----5:R-:W-:Y:S01]  /*4870*/  FMUL R11, R161, R132 ;  /* 0x00000084a10b7220 */ /* 0x020fe20000400000 */
[----:B------:R-:W-:Y:S01]  /*4880*/  ISETP.GT.AND P4, PT, R5, 0x88, P4 ;  /* 0x000000880500780c */ /* 0x000fe20002784270 */
[----:B------:R-:W-:Y:S02]  /*4890*/  BSSY B1, `(.L_x_100) ;  /* 0x0000005000017945 */ /* 0x000fe40003800000 */
[----:B------:R-:W-:-:S05]  /*48a0*/  FFMA R11, R30, R133, R11 ;  /* 0x000000851e0b7223 */ /* 0x000fca000000000b */
[----:B------:R0:W-:Y:S05]  /*48b0*/  @P0 STG.E desc[UR14][R22.64+0x220], R11 ;  /* 0x0002200b16000986 */ /* 0x0001ea000c10190e */
[----:B------:R-:W-:Y:S05]  /*48c0*/  @!P4 BRA `(.L_x_101) ;  /* 0x000000000004c947 */ /* 0x000fea0003800000 */
[----:B------:R0:W5:Y:S02]  /*48d0*/  LDG.E.LTC128B R161, desc[UR14][R60.64+0x220] ;  /* 0x0002200e3ca17981 */ /* 0x000164000c1e1920 */
.L_x_101:
[----:B------:R-:W-:Y:S05]  /*48e0*/  BSYNC B1 ;  /* 0x0000000000017941 */ /* 0x000fea0003800000 */
.L_x_100:
[----:B-----5:R-:W-:Y:S01]  /*48f0*/  FMUL R6, R161, R132 ;  /* 0x00000084a1067220 */ /* 0x020fe20000400000 */
[----:B------:R-:W-:Y:S01]  /*4900*/  LOP3.LUT P5, RZ, R140, 0x10, RZ, 0xc0, !PT ;  /* 0x000000108cff7812 */ /* 0x000fe200078ac0ff */
[----:B------:R-:W-:Y:S02]  /*4910*/  BSSY B1, `(.L_x_102) ;  /* 0x0000006000017945 */ /* 0x000fe40003800000 */
[----:B------:R-:W-:Y:S01]  /*4920*/  FFMA R31, R31, R133, R6 ;  /* 0x000000851f1f7223 */ /* 0x000fe20000000006 */
[----:B------:R-:W-:-:S04]  /*4930*/  ISETP.GT.AND P0, PT, R5, 0x80, P5 ;  /* 0x000000800500780c */ /* 0x000fc80002f04270 */
[----:B------:R0:W-:Y:S09]  /*4940*/  @P4 STG.E desc[UR14][R56.64+0x220], R31 ;  /* 0x0002201f38004986 */ /* 0x0001f2000c10190e */
[----:B------:R-:W-:Y:S05]  /*4950*/  @!P0 BRA `(.L_x_103) ;  /* 0x0000000000048947 */ /* 0x000fea0003800000 */
[----:B------:R0:W5:Y:S02]  /*4960*/  LDG.E.LTC128B R161, desc[UR14][R90.64+0x200] ;  /* 0x0002000e5aa17981 */ /* 0x000164000c1e1920 */
.L_x_103:
[----:B------:R-:W-:Y:S05]  /*4970*/  BSYNC B1 ;  /* 0x0000000000017941 */ /* 0x000fea0003800000 */
.L_x_102:
[----:B0----5:R-:W-:Y:S01]  /*4980*/  FMUL R11, R161, R132 ;  /* 0x00000084a10b7220 */ /* 0x021fe20000400000 */
[----:B------:R-:W-:Y:S01]  /*4990*/  @P0 IMAD.MOV.U32 R10, RZ, RZ, R62 ;  /* 0x000000ffff0a0224 */ /* 0x000fe200078e003e */
[----:B------:R-:W-:Y:S01]  /*49a0*/  LOP3.LUT P4, RZ, R140, 0x400, RZ, 0xc0, !PT ;  /* 0x000004008cff7812 */ /* 0x000fe2000788c0ff */
[----:B------:R-:W-:Y:S01]  /*49b0*/  BSSY B1, `(.L_x_104) ;  /* 0x0000007000017945 */ /* 0x000fe20003800000 */
[----:B------:R-:W-:Y:S01]  /*49c0*/  FFMA R13, R32, R133, R11 ;  /* 0x00000085200d7223 */ /* 0x000fe2000000000b */
[----:B------:R-:W-:-:S05]  /*49d0*/  @P0 IMAD.MOV.U32 R11, RZ, RZ, R63 ;  /* 0x000000ffff0b0224 */ /* 0x000fca00078e003f */
[----:B------:R0:W-:Y:S01]  /*49e0*/  @P0 STG.E desc[UR14][R10.64+0x200], R13 ;  /* 0x0002000d0a000986 */ /* 0x0001e2000c10190e */
[----:B------:R-:W-:-:S13]  /*49f0*/  ISETP.GT.AND P0, PT, R5, 0x80, P4 ;  /* 0x000000800500780c */ /* 0x000fda0002704270 */
[----:B0-----:R-:W-:Y:S05]  /*4a00*/  @!P0 BRA `(.L_x_105) ;  /* 0x0000000000048947 */ /* 0x001fea0003800000 */
[----:B------:R0:W5:Y:S02]  /*4a10*/  LDG.E.LTC128B R161, desc[UR14][R88.64+0x200] ;  /* 0x0002000e58a17981 */ /* 0x000164000c1e1920 */
.L_x_105:
[----:B------:R-:W-:Y:S05]  /*4a20*/  BSYNC B1 ;  /* 0x0000000000017941 */ /* 0x000fea0003800000 */
.L_x_104:
[----:B-----5:R-:W-:Y:S01]  /*4a30*/  FMUL R6, R161, R132 ;  /* 0x00000084a1067220 */ /* 0x020fe20000400000 */
[----:B------:R-:W-:Y:S01]  /*4a40*/  @P0 IMAD.MOV.U32 R10, RZ, RZ, R92 ;  /* 0x000000ffff0a0224 */ /* 0x000fe200078e005c */
[----:B------:R-:W-:Y:S01]  /*4a50*/  BSSY B1, `(.L_x_106) ;  /* 0x0000007000017945 */ /* 0x000fe20003800000 */
[----:B------:R-:W-:Y:S02]  /*4a60*/  @P0 IMAD.MOV.U32 R11, RZ, RZ, R93 ;  /* 0x000000ffff0b0224 */ /* 0x000fe400078e005d */
[----:B------:R-:W-:-:S05]  /*4a70*/  FFMA R33, R33, R133, R6 ;  /* 0x0000008521217223 */ /* 0x000fca0000000006 */
[----:B------:R0:W-:Y:S01]  /*4a80*/  @P0 STG.E desc[UR14][R10.64+0x200], R33 ;  /* 0x000200210a000986 */ /* 0x0001e2000c10190e */
[----:B------:R-:W-:-:S13]  /*4a90*/  ISETP.GT.AND P0, PT, R5, 0x88, P5 ;  /* 0x000000880500780c */ /* 0x000fda0002f04270 */
[----:B0-----:R-:W-:Y:S05]  /*4aa0*/  @!P0 BRA `(.L_x_107) ;  /* 0x0000000000048947 */ /* 0x001fea0003800000 */
[----:B------:R0:W5:Y:S02]  /*4ab0*/  LDG.E.LTC128B R161, desc[UR14][R90.64+0x220] ;  /* 0x0002200e5aa17981 */ /* 0x000164000c1e1920 */
.L_x_107:
[----:B------:R-:W-:Y:S05]  /*4ac0*/  BSYNC B1 ;  /* 0x0000000000017941 */ /* 0x000fea0003800000 */
.L_x_106:
[----:B-----5:R-:W-:Y:S01]  /*4ad0*/  FMUL R11, R161, R132 ;  /* 0x00000084a10b7220 */ /* 0x020fe20000400000 */
[----:B------:R-:W-:Y:S03]  /*4ae0*/  BSSY B1, `(.L_x_108) ;  /* 0x0000006000017945 */ /* 0x000fe60003800000 */
[----:B------:R-:W-:-:S05]  /*4af0*/  FFMA R11, R34, R133, R11 ;  /* 0x00000085220b7223 */ /* 0x000fca000000000b */
[----:B------:R0:W-:Y:S01]  /*4b00*/  @P0 STG.E desc[UR14][R62.64+0x220], R11 ;  /* 0x0002200b3e000986 */ /* 0x0001e2000c10190e */
[----:B------:R-:W-:-:S13]  /*4b10*/  ISETP.GT.AND P0, PT, R5, 0x88, P4 ;  /* 0x000000880500780c */ /* 0x000fda0002704270 */
[----:B0-----:R-:W-:Y:S05]  /*4b20*/  @!P0 BRA `(.L_x_109) ;  /* 0x0000000000048947 */ /* 0x001fea0003800000 */
[----:B------:R0:W5:Y:S02]  /*4b30*/  LDG.E.LTC128B R161, desc[UR14][R88.64+0x220] ;  /* 0x0002200e58a17981 */ /* 0x000164000c1e1920 */
.L_x_109:
[----:B------:R-:W-:Y:S05]  /*4b40*/  BSYNC B1 ;  /* 0x0000000000017941 */ /* 0x000fea0003800000 */
.L_x_108:
        /* <DEDUP_REMOVED lines=8> */
.L_x_111:
[----:B------:R-:W-:Y:S05]  /*4bd0*/  BSYNC B1 ;  /* 0x0000000000017941 */ /* 0x000fea0003800000 */
.L_x_110:
        /* <DEDUP_REMOVED lines=8> */
.L_x_113:
[----:B------:R-:W-:Y:S05]  /*4c60*/  BSYNC B1 ;  /* 0x0000000000017941 */ /* 0x000fea0003800000 */
.L_x_112:
[----:B-----5:R-:W-:Y:S01]  /*4c70*/  FMUL R6, R161, R132 ;  /* 0x00000084a1067220 */ /* 0x020fe20000400000 */
[----:B------:R-:W-:Y:S03]  /*4c80*/  BSSY B1, `(.L_x_114) ;  /* 0x0000006000017945 */ /* 0x000fe60003800000 */
[----:B------:R-:W-:-:S05]  /*4c90*/  FFMA R37, R37, R133, R6 ;  /* 0x0000008525257223 */ /* 0x000fca0000000006 */
[----:B------:R0:W-:Y:S01]  /*4ca0*/  @P0 STG.E desc[UR14][R66.64+0x200], R37 ;  /* 0x0002002542000986 */ /* 0x0001e2000c10190e */
[----:B------:R-:W-:-:S13]  /*4cb0*/  ISETP.GT.AND P0, PT, R5, 0x88, P5 ;  /* 0x000000880500780c */ /* 0x000fda0002f04270 */
[----:B0-----:R-:W-:Y:S05]  /*4cc0*/  @!P0 BRA `(.L_x_115) ;  /* 0x0000000000048947 */ /* 0x001fea0003800000 */
[----:B------:R0:W5:Y:S02]  /*4cd0*/  LDG.E.LTC128B R161, desc[UR14][R96.64+0x220] ;  /* 0x0002200e60a17981 */ /* 0x000164000c1e1920 */
.L_x_115:
[----:B------:R-:W-:Y:S05]  /*4ce0*/  BSYNC B1 ;  /* 0x0000000000017941 */ /* 0x000fea0003800000 */
.L_x_114:
[----:B-----5:R-:W-:Y:S01]  /*4cf0*/  FMUL R11, R161, R132 ;  /* 0x00000084a10b7220 */ /* 0x020fe20000400000 */
[----:B------:R-:W-:Y:S03]  /*4d00*/  BSSY B1, `(.L_x_116) ;  /* 0x0000006000017945 */ /* 0x000fe60003800000 */
[----:B------:R-:W-:-:S05]  /*4d10*/  FFMA R11, R38, R133, R11 ;  /* 0x00000085260b7223 */ /* 0x000fca000000000b */
[----:B------:R0:W-:Y:S01]  /*4d20*/  @P0 STG.E desc[UR14][R68.64+0x220], R11 ;  /* 0x0002200b44000986 */ /* 0x0001e2000c10190e */
[----:B------:R-:W-:-:S13]  /*4d30*/  ISETP.GT.AND P0, PT, R5, 0x88, P4 ;  /* 0x000000880500780c */ /* 0x000fda0002704270 */
[----:B0-----:R-:W-:Y:S05]  /*4d40*/  @!P0 BRA `(.L_x_117) ;  /* 0x0000000000048947 */ /* 0x001fea0003800000 */
[----:B------:R0:W5:Y:S02]  /*4d50*/  LDG.E.LTC128B R161, desc[UR14][R94.64+0x220] ;  /* 0x0002200e5ea17981 */ /* 0x000164000c1e1920 */
.L_x_117:
[----:B------:R-:W-:Y:S05]  /*4d60*/  BSYNC B1 ;  /* 0x0000000000017941 */ /* 0x000fea0003800000 */
.L_x_116:
        /* <DEDUP_REMOVED lines=8> */
.L_x_119:
[----:B------:R-:W-:Y:S05]  /*4df0*/  BSYNC B1 ;  /* 0x0000000000017941 */ /* 0x000fea0003800000 */
.L_x_118:
        /* <DEDUP_REMOVED lines=8> */
.L_x_121:
[----:B------:R-:W-:Y:S05]  /*4e80*/  BSYNC B1 ;  /* 0x0000000000017941 */ /* 0x000fea0003800000 */
.L_x_120:
[----:B-----5:R-:W-:Y:S01]  /*4e90*/  FMUL R6, R161, R132 ;  /* 0x00000084a1067220 */ /* 0x020fe20000400000 */
[----:B------:R-:W-:Y:S03]  /*4ea0*/  BSSY B1, `(.L_x_122) ;  /* 0x0000006000017945 */ /* 0x000fe60003800000 */
[----:B------:R-:W-:-:S05]  /*4eb0*/  FFMA R41, R41, R133, R6 ;  /* 0x0000008529297223 */ /* 0x000fca0000000006 */
[----:B------:R0:W-:Y:S01]  /*4ec0*/  @P0 STG.E desc[UR14][R136.64+0x200], R41 ;  /* 0x0002002988000986 */ /* 0x0001e2000c10190e */
[----:B------:R-:W-:-:S13]  /*4ed0*/  ISETP.GT.AND P0, PT, R5, 0x88, P5 ;  /* 0x000000880500780c */ /* 0x000fda0002f04270 */
[----:B0-----:R-:W-:Y:S05]  /*4ee0*/  @!P0 BRA `(.L_x_123) ;  /* 0x0000000000048947 */ /* 0x001fea0003800000 */
[----:B------:R0:W5:Y:S02]  /*4ef0*/  LDG.E.LTC128B R161, desc[UR14][R100.64+0x220] ;  /* 0x0002200e64a17981 */ /* 0x000164000c1e1920 */
.L_x_123:
[----:B------:R-:W-:Y:S05]  /*4f00*/  BSYNC B1 ;  /* 0x0000000000017941 */ /* 0x000fea0003800000 */
.L_x_122:
[----:B-----5:R-:W-:Y:S01]  /*4f10*/  FMUL R11, R161, R132 ;  /* 0x00000084a10b7220 */ /* 0x020fe20000400000 */
[----:B------:R-:W-:Y:S03]  /*4f20*/  BSSY B1, `(.L_x_124) ;  /* 0x0000006000017945 */ /* 0x000fe60003800000 */
[----:B------:R-:W-:-:S05]  /*4f30*/  FFMA R11, R42, R133, R11 ;  /* 0x000000852a0b7223 */ /* 0x000fca000000000b */
[----:B------:R0:W-:Y:S01]  /*4f40*/  @P0 STG.E desc[UR14][R72.64+0x220], R11 ;  /* 0x0002200b48000986 */ /* 0x0001e2000c10190e */
[----:B------:R-:W-:-:S13]  /*4f50*/  ISETP.GT.AND P0, PT, R5, 0x88, P4 ;  /* 0x000000880500780c */ /* 0x000fda0002704270 */
[----:B0-----:R-:W-:Y:S05]  /*4f60*/  @!P0 BRA `(.L_x_125) ;  /* 0x0000000000048947 */ /* 0x001fea0003800000 */
[----:B------:R0:W5:Y:S02]  /*4f70*/  LDG.E.LTC128B R161, desc[UR14][R98.64+0x220] ;  /* 0x0002200e62a17981 */ /* 0x000164000c1e1920 */
.L_x_125:
[----:B------:R-:W-:Y:S05]  /*4f80*/  BSYNC B1 ;  /* 0x0000000000017941 */ /* 0x000fea0003800000 */
.L_x_124:
        /* <DEDUP_REMOVED lines=8> */
.L_x_127:
[----:B------:R-:W-:Y:S05]  /*5010*/  BSYNC B1 ;  /* 0x0000000000017941 */ /* 0x000fea0003800000 */
.L_x_126:
        /* <DEDUP_REMOVED lines=8> */
.L_x_129:
[----:B------:R-:W-:Y:S05]  /*50a0*/  BSYNC B1 ;  /* 0x0000000000017941 */ /* 0x000fea0003800000 */
.L_x_128:
[----:B-----5:R-:W-:Y:S01]  /*50b0*/  FMUL R6, R161, R132 ;  /* 0x00000084a1067220 */ /* 0x020fe20000400000 */
[----:B------:R-:W-:Y:S03]  /*50c0*/  BSSY B1, `(.L_x_130) ;  /* 0x0000006000017945 */ /* 0x000fe60003800000 */
[----:B------:R-:W-:-:S05]  /*50d0*/  FFMA R45, R45, R133, R6 ;  /* 0x000000852d2d7223 */ /* 0x000fca0000000006 */
[----:B------:R0:W-:Y:S01]  /*50e0*/  @P0 STG.E desc[UR14][R142.64+0x200], R45 ;  /* 0x0002002d8e000986 */ /* 0x0001e2000c10190e */
[----:B------:R-:W-:-:S13]  /*50f0*/  ISETP.GT.AND P0, PT, R5, 0x88, P5 ;  /* 0x000000880500780c */ /* 0x000fda0002f04270 */
[----:B0-----:R-:W-:Y:S05]  /*5100*/  @!P0 BRA `(.L_x_131) ;  /* 0x0000000000048947 */ /* 0x001fea0003800000 */
[----:B------:R0:W5:Y:S02]  /*5110*/  LDG.E.LTC128B R161, desc[UR14][R104.64+0x220] ;  /* 0x0002200e68a17981 */ /* 0x000164000c1e1920 */
.L_x_131:
[----:B------:R-:W-:Y:S05]  /*5120*/  BSYNC B1 ;  /* 0x0000000000017941 */ /* 0x000fea0003800000 */
.L_x_130:
[----:B-----5:R-:W-:Y:S01]  /*5130*/  FMUL R11, R161, R132 ;  /* 0x00000084a10b7220 */ /* 0x020fe20000400000 */
[----:B------:R-:W-:Y:S01]  /*5140*/  ISETP.GT.AND P4, PT, R5, 0x88, P4 ;  /* 0x000000880500780c */ /* 0x000fe20002784270 */
[----:B------:R-:W-:Y:S02]  /*5150*/  BSSY B1, `(.L_x_132) ;  /* 0x0000005000017945 */ /* 0x000fe40003800000 */
[----:B------:R-:W-:-:S05]  /*5160*/  FFMA R11, R46, R133, R11 ;  /* 0x000000852e0b7223 */ /* 0x000fca000000000b */
[----:B------:R0:W-:Y:S05]  /*5170*/  @P0 STG.E desc[UR14][R76.64+0x220], R11 ;  /* 0x0002200b4c000986 */ /* 0x0001ea000c10190e */
[----:B------:R-:W-:Y:S05]  /*5180*/  @!P4 BRA `(.L_x_133) ;  /* 0x000000000004c947 */ /* 0x000fea0003800000 */
[----:B------:R0:W5:Y:S02]  /*5190*/  LDG.E.LTC128B R161, desc[UR14][R102.64+0x220] ;  /* 0x0002200e66a17981 */ /* 0x000164000c1e1920 */
.L_x_133:
[----:B------:R-:W-:Y:S05]  /*51a0*/  BSYNC B1 ;  /* 0x0000000000017941 */ /* 0x000fea0003800000 */
.L_x_132:
[----:B-----5:R-:W-:Y:S01]  /*51b0*/  FMUL R6, R161, R132 ;  /* 0x00000084a1067220 */ /* 0x020fe20000400000 */
[----:B------:R-:W-:Y:S01]  /*51c0*/  ISETP.GT.AND P0, PT, R5, 0x80, P6 ;  /* 0x000000800500780c */ /* 0x000fe20003704270 */
[----:B------:R-:W-:Y:S02]  /*51d0*/  BSSY B1, `(.L_x_134) ;  /* 0x0000005000017945 */ /* 0x000fe40003800000 */
[----:B------:R-:W-:-:S05]  /*51e0*/  FFMA R47, R47, R133, R6 ;  /* 0x000000852f2f7223 */ /* 0x000fca0000000006 */
[----:B------:R0:W-:Y:S05]  /*51f0*/  @P4 STG.E desc[UR14][R144.64+0x220], R47 ;  /* 0x0002202f90004986 */ /* 0x0001ea000c10190e */
[----:B------:R-:W-:Y:S05]  /*5200*/  @!P0 BRA `(.L_x_135) ;  /* 0x0000000000048947 */ /* 0x000fea0003800000 */
[----:B------:R0:W5:Y:S02]  /*5210*/  LDG.E.LTC128B R161, desc[UR14][R114.64+0x200] ;  /* 0x0002000e72a17981 */ /* 0x000164000c1e1920 */
.L_x_135:
[----:B------:R-:W-:Y:S05]  /*5220*/  BSYNC B1 ;  /* 0x0000000000017941 */ /* 0x000fea0003800000 */
.L_x_134:
[----:B0----5:R-:W-:Y:S01]  /*5230*/  FMUL R11, R161, R132 ;  /* 0x00000084a10b7220 */ /* 0x021fe20000400000 */
[----:B------:R-:W-:Y:S01]  /*5240*/  ISETP.GT.AND P4, PT, R5, 0x80, P3 ;  /* 0x000000800500780c */ /* 0x000fe20001f84270 */
[----:B------:R-:W-:Y:S02]  /*5250*/  BSSY B1, `(.L_x_136) ;  /* 0x0000005000017945 */ /* 0x000fe40003800000 */
[----:B------:R-:W-:-:S05]  /*5260*/  FFMA R11, R48, R133, R11 ;  /* 0x00000085300b7223 */ /* 0x000fca000000000b */
[----:B------:R0:W-:Y:S05]  /*5270*/  @P0 STG.E desc[UR14][R78.64+0x200], R11 ;  /* 0x0002000b4e000986 */ /* 0x0001ea000c10190e */
[----:B------:R-:W-:Y:S05]  /*5280*/  @!P4 BRA `(.L_x_137) ;  /* 0x000000000004c947 */ /* 0x000fea0003800000 */
[----:B------:R0:W5:Y:S02]  /*5290*/  LDG.E.LTC128B R161, desc[UR14][R116.64+0x200] ;  /* 0x0002000e74a17981 */ /* 0x000164000c1e1920 */
.L_x_137:
[----:B------:R-:W-:Y:S05]  /*52a0*/  BSYNC B1 ;  /* 0x0000000000017941 */ /* 0x000fea0003800000 */
.L_x_136:
[----:B-----5:R-:W-:Y:S01]  /*52b0*/  FMUL R6, R161, R132 ;  /* 0x00000084a1067220 */ /* 0x020fe20000400000 */
[----:B------:R-:W-:Y:S01]  /*52c0*/  ISETP.GT.AND P0, PT, R5, 0x88, P6 ;  /* 0x000000880500780c */ /* 0x000fe20003704270 */
[----:B------:R-:W-:Y:S02]  /*52d0*/  BSSY B1, `(.L_x_138) ;  /* 0x0000005000017945 */ /* 0x000fe40003800000 */
[----:B------:R-:W-:-:S05]  /*52e0*/  FFMA R49, R49, R133, R6 ;  /* 0x0000008531317223 */ /* 0x000fca0000000006 */
[----:B------:R0:W-:Y:S05]  /*52f0*/  @P4 STG.E desc[UR14][R110.64+0x200], R49 ;  /* 0x000200316e004986 */ /* 0x0001ea000c10190e */
[----:B------:R-:W-:Y:S05]  /*5300*/  @!P0 BRA `(.L_x_139) ;  /* 0x0000000000048947 */ /* 0x000fea0003800000 */
[----:B------:R0:W5:Y:S02]  /*5310*/  LDG.E.LTC128B R161, desc[UR14][R114.64+0x220] ;  /* 0x0002200e72a17981 */ /* 0x000164000c1e1920 */
.L_x_139:
[----:B------:R-:W-:Y:S05]  /*5320*/  BSYNC B1 ;  /* 0x0000000000017941 */ /* 0x000fea0003800000 */
.L_x_138:
[----:B0----5:R-:W-:Y:S01]  /*5330*/  FMUL R11, R161, R132 ;  /* 0x00000084a10b7220 */ /* 0x021fe20000400000 */
[----:B------:R-:W-:Y:S01]  /*5340*/  ISETP.GT.AND P3, PT, R5, 0x88, P3 ;  /* 0x000000880500780c */ /* 0x000fe20001f64270 */
[----:B------:R-:W-:Y:S02]  /*5350*/  BSSY B1, `(.L_x_140) ;  /* 0x0000005000017945 */ /* 0x000fe40003800000 */
[----:B------:R-:W-:-:S05]  /*5360*/  FFMA R11, R50, R133, R11 ;  /* 0x00000085320b7223 */ /* 0x000fca000000000b */
[----:B------:R0:W-:Y:S05]  /*5370*/  @P0 STG.E desc[UR14][R80.64+0x220], R11 ;  /* 0x0002200b50000986 */ /* 0x0001ea000c10190e */
[----:B------:R-:W-:Y:S05]  /*5380*/  @!P3 BRA `(.L_x_141) ;  /* 0x000000000004b947 */ /* 0x000fea0003800000 */
[----:B------:R0:W5:Y:S02]  /*5390*/  LDG.E.LTC128B R161, desc[UR14][R116.64+0x220] ;  /* 0x0002200e74a17981 */ /* 0x000164000c1e1920 */
.L_x_141:
[----:B------:R-:W-:Y:S05]  /*53a0*/  BSYNC B1 ;  /* 0x0000000000017941 */ /* 0x000fea0003800000 */
.L_x_140:
[----:B-----5:R-:W-:Y:S01]  /*53b0*/  FMUL R6, R161, R132 ;  /* 0x00000084a1067220 */ /* 0x020fe20000400000 */
[----:B------:R-:W-:Y:S01]  /*53c0*/  ISETP.GT.AND P0, PT, R5, 0x80, P2 ;  /* 0x000000800500780c */ /* 0x000fe20001704270 */
[----:B------:R-:W-:Y:S02]  /*53d0*/  BSSY B1, `(.L_x_142) ;  /* 0x0000005000017945 */ /* 0x000fe40003800000 */
[----:B------:R-:W-:-:S05]  /*53e0*/  FFMA R51, R51, R133, R6 ;  /* 0x0000008533337223 */ /* 0x000fca0000000006 */
[----:B------:R0:W-:Y:S05]  /*53f0*/  @P3 STG.E desc[UR14][R112.64+0x220], R51 ;  /* 0x0002203370003986 */ /* 0x0001ea000c10190e */
[----:B------:R-:W-:Y:S05]  /*5400*/  @!P0 BRA `(.L_x_143) ;  /* 0x0000000000048947 */ /* 0x000fea0003800000 */
[----:B------:R0:W5:Y:S02]  /*5410*/  LDG.E.LTC128B R161, desc[UR14][R18.64+0x200] ;  /* 0x0002000e12a17981 */ /* 0x000164000c1e1920 */
.L_x_143:
[----:B------:R-:W-:Y:S05]  /*5420*/  BSYNC B1 ;  /* 0x0000000000017941 */ /* 0x000fea0003800000 */
.L_x_142:
[----:B0----5:R-:W-:Y:S01]  /*5430*/  FMUL R11, R161, R132 ;  /* 0x00000084a10b7220 */ /* 0x021fe20000400000 */
[----:B------:R-:W-:Y:S01]  /*5440*/  ISETP.GT.AND P3, PT, R5, 0x80, P1 ;  /* 0x000000800500780c */ /* 0x000fe20000f64270 */
[----:B------:R-:W-:Y:S02]  /*5450*/  BSSY B1, `(.L_x_144) ;  /* 0x0000005000017945 */ /* 0x000fe40003800000 */
[----:B------:R-:W-:-:S05]  /*5460*/  FFMA R11, R52, R133, R11 ;  /* 0x00000085340b7223 */ /* 0x000fca000000000b */
[----:B------:R0:W-:Y:S05]  /*5470*/  @P0 STG.E desc[UR14][R82.64+0x200], R11 ;  /* 0x0002000b52000986 */ /* 0x0001ea000c10190e */
[----:B------:R-:W-:Y:S05]  /*5480*/  @!P3 BRA `(.L_x_145) ;  /* 0x000000000004b947 */ /* 0x000fea0003800000 */
[----:B------:R0:W5:Y:S02]  /*5490*/  LDG.E.LTC128B R161, desc[UR14][R20.64+0x200] ;  /* 0x0002000e14a17981 */ /* 0x000164000c1e1920 */
.L_x_145:
[----:B------:R-:W-:Y:S05]  /*54a0*/  BSYNC B1 ;  /* 0x0000000000017941 */ /* 0x000fea0003800000 */
.L_x_144:
[----:B-----5:R-:W-:Y:S01]  /*54b0*/  FMUL R6, R161, R132 ;  /* 0x00000084a1067220 */ /* 0x020fe20000400000 */
[----:B------:R-:W-:Y:S01]  /*54c0*/  ISETP.GT.AND P2, PT, R5, 0x88, P2 ;  /* 0x000000880500780c */ /* 0x000fe20001744270 */
[----:B------:R-:W-:Y:S02]  /*54d0*/  BSSY B1, `(.L_x_146) ;  /* 0x0000005000017945 */ /* 0x000fe40003800000 */
[----:B------:R-:W-:-:S05]  /*54e0*/  FFMA R53, R53, R133, R6 ;  /* 0x0000008535357223 */ /* 0x000fca0000000006 */
[----:B------:R0:W-:Y:S05]  /*54f0*/  @P3 STG.E desc[UR14][R106.64+0x200], R53 ;  /* 0x000200356a003986 */ /* 0x0001ea000c10190e */
[----:B------:R-:W-:Y:S05]  /*5500*/  @!P2 BRA `(.L_x_147) ;  /* 0x000000000004a947 */ /* 0x000fea0003800000 */
[----:B------:R0:W5:Y:S02]  /*5510*/  LDG.E.LTC128B R161, desc[UR14][R18.64+0x220] ;  /* 0x0002200e12a17981 */ /* 0x000164000c1e1920 */
.L_x_147:
[----:B------:R-:W-:Y:S05]  /*5520*/  BSYNC B1 ;  /* 0x0000000000017941 */ /* 0x000fea0003800000 */
.L_x_146:
[----:B0----5:R-:W-:Y:S01]  /*5530*/  FMUL R11, R161, R132 ;  /* 0x00000084a10b7220 */ /* 0x021fe20000400000 */
[----:B------:R-:W-:Y:S01]  /*5540*/  ISETP.GT.AND P1, PT, R5, 0x88, P1 ;  /* 0x000000880500780c */ /* 0x000fe20000f24270 */
[----:B------:R-:W-:Y:S02]  /*5550*/  BSSY B1, `(.L_x_148) ;  /* 0x0000005000017945 */ /* 0x000fe40003800000 */
[----:B------:R-:W-:-:S05]  /*5560*/  FFMA R11, R54, R133, R11 ;  /* 0x00000085360b7223 */ /* 0x000fca000000000b */
[----:B------:R0:W-:Y:S05]  /*5570*/  @P2 STG.E desc[UR14][R108.64+0x220], R11 ;  /* 0x0002200b6c002986 */ /* 0x0001ea000c10190e */
[----:B------:R-:W-:Y:S05]  /*5580*/  @!P1 BRA `(.L_x_149) ;  /* 0x0000000000049947 */ /* 0x000fea0003800000 */
[----:B------:R0:W5:Y:S02]  /*5590*/  LDG.E.LTC128B R161, desc[UR14][R20.64+0x220] ;  /* 0x0002200e14a17981 */ /* 0x000164000c1e1920 */
.L_x_149:
[----:B------:R-:W-:Y:S05]  /*55a0*/  BSYNC B1 ;  /* 0x0000000000017941 */ /* 0x000fea0003800000 */
.L_x_148:
[----:B-----5:R-:W-:-:S04]  /*55b0*/  FMUL R6, R161, R132 ;  /* 0x00000084a1067220 */ /* 0x020fc80000400000 */
[----:B------:R-:W-:Y:S01]  /*55c0*/  FFMA R55, R55, R133, R6 ;  /* 0x0000008537377223 */ /* 0x000fe20000000006 */
[----:B------:R-:W-:Y:S06]  /*55d0*/  @!P1 BRA `(.L_x_150) ;  /* 0x0000001000989947 */ /* 0x000fec0003800000 */
[----:B------:R0:W-:Y:S01]  /*55e0*/  STG.E desc[UR14][R84.64+0x220], R55 ;  /* 0x0002203754007986 */ /* 0x0001e2000c10190e */
[----:B------:R-:W-:Y:S05]  /*55f0*/  BRA `(.L_x_150) ;  /* 0x0000001000907947 */ /* 0x000fea0003800000 */
.L_x_27:
[----:B------:R-:W-:Y:S01]  /*5600*/  ISETP.GT.AND P6, PT, R118, 0x1, PT ;  /* 0x000000017600780c */ /* 0x000fe20003fc4270 */
[----:B------:R-:W-:Y:S01]  /*5610*/  ULDC.64 UR8, c[0x0][0x6c0] ;  /* 0x0001b00000087ab9 */ /* 0x000fe20000000a00 */
[-C--:B--2---:R-:W-:Y:S01]  /*5620*/  FMUL R57, R57, R133.reuse ;  /* 0x0000008539397220 */ /* 0x084fe20000400000 */
[----:B------:R-:W-:Y:S01]  /*5630*/  LEA R10, P3, R16, UR8, 0x2 ;  /* 0x00000008100a7c11 */ /* 0x000fe2000f8610ff */
[-C--:B------:R-:W-:Y:S01]  /*5640*/  FMUL R17, R58, R133.reuse ;  /* 0x000000853a117220 */ /* 0x080fe20000400000 */
[----:B------:R-:W-:Y:S01]  /*5650*/  ISETP.GT.AND P1, PT, R5, RZ, P6 ;  /* 0x000000ff0500720c */ /* 0x000fe20003724270 */
[-C--:B------:R-:W-:Y:S01]  /*5660*/  FMUL R59, R59, R133.reuse ;  /* 0x000000853b3b7220 */ /* 0x080fe20000400000 */
[----:B------:R-:W-:Y:S01]  /*5670*/  LEA.HI.X R11, R16, UR9, R15, 0x2, P3 ;  /* 0x00000009100b7c11 */ /* 0x000fe200098f140f */
[----:B------:R-:W-:Y:S01]  /*5680*/  FMUL R15, R56, R133 ;  /* 0x00000085380f7220 */ /* 0x000fe20000400000 */
[----:B------:R-:W-:Y:S01]  /*5690*/  LEA R12, P4, R22, R10, 0x2 ;  /* 0x0000000a160c7211 */ /* 0x000fe200078810ff */
[----:B------:R-:W-:Y:S01]  /*56a0*/  USHF.L.U32 UR8, UR6, 0x2, URZ ;  /* 0x0000000206087899 */ /* 0x000fe2000800063f */
[----:B------:R-:W-:Y:S01]  /*56b0*/  ISETP.GT.AND P5, PT, R118, 0x8, PT ;  /* 0x000000087600780c */ /* 0x000fe20003fa4270 */
[----:B------:R-:W-:Y:S01]  /*56c0*/  USHF.L.U64.HI UR7, UR6, 0x2, UR5 ;  /* 0x0000000206077899 */ /* 0x000fe20008010205 */
[C---:B------:R-:W-:Y:S01]  /*56d0*/  LEA.HI.X R13, R22.reuse, R11, R23, 0x2, P4 ;  /* 0x0000000b160d7211 */ /* 0x040fe200020f1417 */
[----:B------:R0:W-:Y:S01]  /*56e0*/  @P2 STG.E desc[UR14][R10.64], R15 ;  /* 0x0000000f0a002986 */ /* 0x0001e2000c10190e */
[----:B------:R-:W-:Y:S01]  /*56f0*/  ISETP.GT.AND P3, PT, R5, 0x8, P0 ;  /* 0x000000080500780c */ /* 0x000fe20000764270 */
[----:B------:R-:W-:Y:S01]  /*5700*/  IMAD R23, R23, 0x1c, RZ ;  /* 0x0000001c17177824 */ /* 0x000fe200078e02ff */
[C---:B------:R-:W-:Y:S01]  /*5710*/  ISETP.GT.AND P2, PT, R5.reuse, 0x8, P6 ;  /* 0x000000080500780c */ /* 0x040fe20003744270 */
[----:B------:R1:W-:Y:S01]  /*5720*/  @P1 STG.E desc[UR14][R12.64], R57 ;  /* 0x000000390c001986 */ /* 0x0003e2000c10190e */
[----:B------:R-:W-:Y:S01]  /*5730*/  ISETP.GT.AND P1, PT, R5, RZ, P5 ;  /* 0x000000ff0500720c */ /* 0x000fe20002f24270 */
[----:B------:R-:W-:Y:S01]  /*5740*/  IMAD.WIDE.U32 R18, R22, 0x1c, R12 ;  /* 0x0000001c16127825 */ /* 0x000fe200078e000c */
[----:B------:R-:W-:-:S03]  /*5750*/  ISETP.GT.AND P4, PT, R118, 0x9, PT ;  /* 0x000000097600780c */ /* 0x000fc60003f84270 */
[-C--:B------:R-:W-:Y:S01]  /*5760*/  FMUL R61, R61, R133.reuse ;  /* 0x000000853d3d7220 */ /* 0x080fe20000400000 */
[-C--:B------:R-:W-:Y:S01]  /*5770*/  FMUL R63, R63, R133.reuse ;  /* 0x000000853f3f7220 */ /* 0x080fe20000400000 */
[----:B------:R-:W-:Y:S02]  /*5780*/  IMAD.IADD R19, R23, 0x1, R19 ;  /* 0x0000000117137824 */ /* 0x000fe400078e0213 */
[-C--:B------:R-:W-:Y:S01]  /*5790*/  FMUL R65, R65, R133.reuse ;  /* 0x0000008541417220 */ /* 0x080fe20000400000 */
[-C--:B0-----:R-:W-:Y:S01]  /*57a0*/  FMUL R15, R60, R133.reuse ;  /* 0x000000853c0f7220 */ /* 0x081fe20000400000 */
[-C--:B------:R-:W-:Y:S01]  /*57b0*/  FMUL R67, R67, R133.reuse ;  /* 0x0000008543437220 */ /* 0x080fe20000400000 */
[----:B------:R0:W-:Y:S01]  /*57c0*/  @P3 STG.E desc[UR14][R10.64+0x20], R17 ;  /* 0x000020110a003986 */ /* 0x0001e2000c10190e */
[----:B------:R-:W-:Y:S01]  /*57d0*/  ISETP.GT.AND P3, PT, R118, 0x11, PT ;  /* 0x000000117600780c */ /* 0x000fe20003f64270 */
[-C--:B-1----:R-:W-:Y:S01]  /*57e0*/  FMUL R57, R64, R133.reuse ;  /* 0x0000008540397220 */ /* 0x082fe20000400000 */
[-C--:B------:R-:W-:Y:S01]  /*57f0*/  FMUL R95, R72, R133.reuse ;  /* 0x00000085485f7220 */ /* 0x080fe20000400000 */
[----:B------:R-:W-:Y:S01]  /*5800*/  @P2 STG.E desc[UR14][R12.64+0x20], R59 ;  /* 0x0000203b0c002986 */ /* 0x000fe2000c10190e */
[----:B------:R-:W-:Y:S01]  /*5810*/  ISETP.GT.AND P2, PT, R5, RZ, P4 ;  /* 0x000000ff0500720c */ /* 0x000fe20002744270 */
[-C--:B------:R-:W-:Y:S01]  /*5820*/  FMUL R97, R73, R133.reuse ;  /* 0x0000008549617220 */ /* 0x080fe20000400000 */
[-C--:B------:R-:W-:Y:S01]  /*5830*/  FMUL R99, R77, R133.reuse ;  /* 0x000000854d637220 */ /* 0x080fe20000400000 */
[----:B------:R-:W-:Y:S01]  /*5840*/  @P1 STG.E desc[UR14][R18.64], R15 ;  /* 0x0000000f12001986 */ /* 0x000fe2000c10190e */
[----:B------:R-:W-:Y:S01]  /*5850*/  IADD3 R22, P1, R12, UR8, RZ ;  /* 0x000000080c167c10 */ /* 0x000fe2000ff3e0ff */
[-C--:B------:R-:W-:Y:S01]  /*5860*/  FMUL R101, R78, R133.reuse ;  /* 0x000000854e657220 */ /* 0x080fe20000400000 */
[-C--:B------:R-:W-:Y:S01]  /*5870*/  FMUL R79, R79, R133.reuse ;  /* 0x000000854f4f7220 */ /* 0x080fe20000400000 */
[-C--:B0-----:R-:W-:Y:S01]  /*5880*/  FMUL R17, R62, R133.reuse ;  /* 0x000000853e117220 */ /* 0x081fe20000400000 */
[----:B------:R-:W-:Y:S01]  /*5890*/  IADD3.X R23, R13, UR7, RZ, P1, !PT ;  /* 0x000000070d177c10 */ /* 0x000fe20008ffe4ff */
[-C--:B------:R-:W-:Y:S01]  /*58a0*/  FMUL R103, R83, R133.reuse ;  /* 0x0000008553677220 */ /* 0x080fe20000400000 */
[----:B------:R-:W-:Y:S01]  /*58b0*/  ISETP.GT.AND P1, PT, R5, 0x8, P5 ;  /* 0x000000080500780c */ /* 0x000fe20002f24270 */
[-C--:B------:R-:W-:Y:S01]  /*58c0*/  FMUL R85, R85, R133.reuse ;  /* 0x0000008555557220 */ /* 0x080fe20000400000 */
[-C--:B------:R-:W-:Y:S01]  /*58d0*/  FMUL R87, R87, R133.reuse ;  /* 0x0000008557577220 */ /* 0x080fe20000400000 */
[----:B------:R0:W-:Y:S01]  /*58e0*/  @P2 STG.E desc[UR14][R22.64], R61 ;  /* 0x0000003d16002986 */ /* 0x0001e2000c10190e */
[----:B------:R-:W-:Y:S01]  /*58f0*/  ISETP.GT.AND P2, PT, R5, 0x8, P4 ;  /* 0x000000080500780c */ /* 0x000fe20002744270 */
[-C--:B------:R-:W-:Y:S01]  /*5900*/  FMUL R25, R25, R133.reuse ;  /* 0x0000008519197220 */ /* 0x080fe20000400000 */
[----:B------:R-:W-:Y:S01]  /*5910*/  ISETP.GT.AND P4, PT, R118, 0x10, PT ;  /* 0x000000107600780c */ /* 0x000fe20003f84270 */
[-C--:B------:R-:W-:Y:S01]  /*5920*/  FMUL R27, R27, R133.reuse ;  /* 0x000000851b1b7220 */ /* 0x080fe20000400000 */
[-C--:B------:R-:W-:Y:S01]  /*5930*/  FMUL R29, R29, R133.reuse ;  /* 0x000000851d1d7220 */ /* 0x080fe20000400000 */
[-C--:B------:R-:W-:Y:S01]  /*5940*/  FMUL R31, R31, R133.reuse ;  /* 0x000000851f1f7220 */ /* 0x080fe20000400000 */
[-C--:B------:R-:W-:Y:S01]  /*5950*/  FMUL R33, R33, R133.reuse ;  /* 0x0000008521217220 */ /* 0x080fe20000400000 */
[-C--:B------:R-:W-:Y:S01]  /*5960*/  FMUL R35, R35, R133.reuse ;  /* 0x0000008523237220 */ /* 0x080fe20000400000 */
[-C--:B------:R-:W-:Y:S01]  /*5970*/  FMUL R37, R37, R133.reuse ;  /* 0x0000008525257220 */ /* 0x080fe20000400000 */
[----:B------:R1:W-:Y:S01]  /*5980*/  @P1 STG.E desc[UR14][R18.64+0x20], R17 ;  /* 0x0000201112001986 */ /* 0x0003e2000c10190e */
[----:B------:R-:W-:Y:S01]  /*5990*/  IADD3 R88, P1, R18, UR8, RZ ;  /* 0x0000000812587c10 */ /* 0x000fe2000ff3e0ff */
[-C--:B0-----:R-:W-:Y:S01]  /*59a0*/  FMUL R61, R66, R133.reuse ;  /* 0x00000085423d7220 */ /* 0x081fe20000400000 */
[-C--:B------:R-:W-:Y:S01]  /*59b0*/  FMUL R39, R39, R133.reuse ;  /* 0x0000008527277220 */ /* 0x080fe20000400000 */
[----:B------:R-:W-:Y:S01]  /*59c0*/  @P2 STG.E desc[UR14][R22.64+0x20], R63 ;  /* 0x0000203f16002986 */ /* 0x000fe2000c10190e */
[----:B------:R-:W-:Y:S01]  /*59d0*/  IADD3.X R89, R19, UR7, RZ, P1, !PT ;  /* 0x0000000713597c10 */ /* 0x000fe20008ffe4ff */
[-C--:B------:R-:W-:Y:S01]  /*59e0*/  FMUL R41, R41, R133.reuse ;  /* 0x0000008529297220 */ /* 0x080fe20000400000 */
[----:B------:R-:W-:Y:S01]  /*59f0*/  ISETP.GT.AND P1, PT, R5, RZ, P4 ;  /* 0x000000ff0500720c */ /* 0x000fe20002724270 */
[-C--:B------:R-:W-:Y:S01]  /*5a00*/  FMUL R43, R43, R133.reuse ;  /* 0x000000852b2b7220 */ /* 0x080fe20000400000 */
[----:B------:R-:W-:Y:S01]  /*5a10*/  ISETP.GT.AND P2, PT, R118, 0x19, PT ;  /* 0x000000197600780c */ /* 0x000fe20003f44270 */
[-C--:B------:R-:W-:Y:S01]  /*5a20*/  FMUL R45, R45, R133.reuse ;  /* 0x000000852d2d7220 */ /* 0x080fe20000400000 */
[-C--:B------:R-:W-:Y:S01]  /*5a30*/  FMUL R47, R47, R133.reuse ;  /* 0x000000852f2f7220 */ /* 0x080fe20000400000 */
[-C--:B------:R-:W-:Y:S01]  /*5a40*/  FMUL R49, R49, R133.reuse ;  /* 0x0000008531317220 */ /* 0x080fe20000400000 */
[-C--:B------:R-:W-:Y:S01]  /*5a50*/  FMUL R51, R51, R133.reuse ;  /* 0x0000008533337220 */ /* 0x080fe20000400000 */
[-C--:B------:R-:W-:Y:S01]  /*5a60*/  FMUL R53, R53, R133.reuse ;  /* 0x0000008535357220 */ /* 0x080fe20000400000 */
[----:B------:R-:W-:-:S05]  /*5a70*/  FMUL R55, R55, R133 ;  /* 0x0000008537377220 */ /* 0x000fca0000400000 */
[----:B------:R-:W-:Y:S01]  /*5a80*/  @P1 STG.E desc[UR14][R88.64], R57 ;  /* 0x0000003958001986 */ /* 0x000fe2000c10190e */
[----:B------:R-:W-:-:S04]  /*5a90*/  IADD3 R90, P1, R22, UR8, RZ ;  /* 0x00000008165a7c10 */ /* 0x000fc8000ff3e0ff */
[----:B------:R-:W-:Y:S02]  /*5aa0*/  IADD3.X R91, R23, UR7, RZ, P1, !PT ;  /* 0x00000007175b7c10 */ /* 0x000fe40008ffe4ff */
[----:B------:R-:W-:-:S04]  /*5ab0*/  IADD3 R58, P1, R90, UR8, RZ ;  /* 0x000000085a3a7c10 */ /* 0x000fc8000ff3e0ff */
[----:B------:R-:W-:Y:S02]  /*5ac0*/  IADD3.X R59, R91, UR7, RZ, P1, !PT ;  /* 0x000000075b3b7c10 */ /* 0x000fe40008ffe4ff */
[----:B------:R-:W-:-:S04]  /*5ad0*/  IADD3 R20, P1, R90, UR8, RZ ;  /* 0x000000085a147c10 */ /* 0x000fc8000ff3e0ff */
[----:B------:R-:W-:Y:S02]  /*5ae0*/  IADD3.X R21, R91, UR7, RZ, P1, !PT ;  /* 0x000000075b157c10 */ /* 0x000fe40008ffe4ff */
[----:B------:R-:W-:-:S04]  /*5af0*/  IADD3 R16, P1, R58, UR8, RZ ;  /* 0x000000083a107c10 */ /* 0x000fc8000ff3e0ff */
[----:B-1----:R-:W-:Y:S02]  /*5b00*/  IADD3.X R17, R59, UR7, RZ, P1, !PT ;  /* 0x000000073b117c10 */ /* 0x002fe40008ffe4ff */
[----:B------:R-:W-:-:S04]  /*5b10*/  IADD3 R14, P1, R20, UR8, RZ ;  /* 0x00000008140e7c10 */ /* 0x000fc8000ff3e0ff */
[----:B------:R-:W-:Y:S02]  /*5b20*/  IADD3.X R15, R21, UR7, RZ, P1, !PT ;  /* 0x00000007150f7c10 */ /* 0x000fe40008ffe4ff */
[----:B------:R-:W-:-:S13]  /*5b30*/  ISETP.GT.AND P1, PT, R5, RZ, P3 ;  /* 0x000000ff0500720c */ /* 0x000fda0001f24270 */
[----:B------:R0:W-:Y:S01]  /*5b40*/  @P1 STG.E desc[UR14][R90.64], R65 ;  /* 0x000000415a001986 */ /* 0x0001e2000c10190e */
[----:B------:R-:W-:Y:S01]  /*5b50*/  ISETP.GT.AND P1, PT, R5, 0x8, P4 ;  /* 0x000000080500780c */ /* 0x000fe20002724270 */
[----:B0-----:R-:W-:-:S12]  /*5b60*/  FMUL R65, R68, R133 ;  /* 0x0000008544417220 */ /* 0x001fd80000400000 */
[----:B------:R-:W-:Y:S02]  /*5b70*/  @P1 IMAD.MOV.U32 R56, RZ, RZ, R88 ;  /* 0x000000ffff381224 */ /* 0x000fe400078e0058 */
[----:B------:R-:W-:-:S05]  /*5b80*/  @P1 IMAD.MOV.U32 R57, RZ, RZ, R89 ;  /* 0x000000ffff391224 */ /* 0x000fca00078e0059 */
[----:B------:R0:W-:Y:S01]  /*5b90*/  @P1 STG.E desc[UR14][R56.64+0x20], R61 ;  /* 0x0000203d38001986 */ /* 0x0001e2000c10190e */
[----:B------:R-:W-:Y:S02]  /*5ba0*/  ISETP.GT.AND P1, PT, R5, 0x8, P3 ;  /* 0x000000080500780c */ /* 0x000fe40001f24270 */
[----:B------:R-:W-:Y:S01]  /*5bb0*/  ISETP.GT.AND P3, PT, R118, 0x18, PT ;  /* 0x000000187600780c */ /* 0x000fe20003f64270 */
[----:B0-----:R-:W-:-:S10]  /*5bc0*/  FMUL R61, R69, R133 ;  /* 0x00000085453d7220 */ /* 0x001fd40000400000 */
[----:B------:R-:W-:Y:S02]  /*5bd0*/  @P1 IMAD.MOV.U32 R56, RZ, RZ, R90 ;  /* 0x000000ffff381224 */ /* 0x000fe400078e005a */
[----:B------:R-:W-:-:S05]  /*5be0*/  @P1 IMAD.MOV.U32 R57, RZ, RZ, R91 ;  /* 0x000000ffff391224 */ /* 0x000fca00078e005b */
[----:B------:R0:W-:Y:S01]  /*5bf0*/  @P1 STG.E desc[UR14][R56.64+0x20], R67 ;  /* 0x0000204338001986 */ /* 0x0001e2000c10190e */
[----:B------:R-:W-:-:S04]  /*5c00*/  IADD3 R92, P1, R88, UR8, RZ ;  /* 0x00000008585c7c10 */ /* 0x000fc8000ff3e0ff */
[----:B------:R-:W-:Y:S02]  /*5c10*/  IADD3.X R93, R89, UR7, RZ, P1, !PT ;  /* 0x00000007595d7c10 */ /* 0x000fe40008ffe4ff */
[----:B------:R-:W-:Y:S01]  /*5c20*/  ISETP.GT.AND P1, PT, R5, RZ, P3 ;  /* 0x000000ff0500720c */ /* 0x000fe20001f24270 */
[----:B0-----:R-:W-:-:S12]  /*5c30*/  FMUL R67, R71, R133 ;  /* 0x0000008547437220 */ /* 0x001fd80000400000 */
[----:B------:R0:W-:Y:S01]  /*5c40*/  @P1 STG.E desc[UR14][R92.64], R65 ;  /* 0x000000415c001986 */ /* 0x0001e2000c10190e */
[----:B------:R-:W-:Y:S01]  /*5c50*/  ISETP.GT.AND P1, PT, R5, RZ, P2 ;  /* 0x000000ff0500720c */ /* 0x000fe20001724270 */
[----:B0-----:R-:W-:-:S12]  /*5c60*/  FMUL R65, R70, R133 ;  /* 0x0000008546417220 */ /* 0x001fd80000400000 */
[----:B------:R-:W-:Y:S01]  /*5c70*/  @P1 STG.E desc[UR14][R58.64], R61 ;  /* 0x0000003d3a001986 */ /* 0x000fe2000c10190e */
[----:B------:R-:W-:-:S04]  /*5c80*/  IADD3 R68, P1, R88, UR8, RZ ;  /* 0x0000000858447c10 */ /* 0x000fc8000ff3e0ff */
[----:B------:R-:W-:Y:S02]  /*5c90*/  IADD3.X R69, R89, UR7, RZ, P1, !PT ;  /* 0x0000000759457c10 */ /* 0x000fe40008ffe4ff */
[----:B------:R-:W-:-:S04]  /*5ca0*/  IADD3 R62, P1, R16, UR8, RZ ;  /* 0x00000008103e7c10 */ /* 0x000fc8000ff3e0ff */
[----:B------:R-:W-:Y:S02]  /*5cb0*/  IADD3.X R63, R17, UR7, RZ, P1, !PT ;  /* 0x00000007113f7c10 */ /* 0x000fe40008ffe4ff */
[----:B------:R-:W-:-:S04]  /*5cc0*/  IADD3 R56, P1, R14, UR8, RZ ;  /* 0x000000080e387c10 */ /* 0x000fc8000ff3e0ff */
[----:B------:R-:W-:Y:S02]  /*5cd0*/  IADD3.X R57, R15, UR7, RZ, P1, !PT ;  /* 0x000000070f397c10 */ /* 0x000fe40008ffe4ff */
[----:B------:R-:W-:Y:S02]  /*5ce0*/  ISETP.GT.AND P1, PT, R5, 0x8, P3 ;  /* 0x000000080500780c */ /* 0x000fe40001f24270 */
[----:B------:R-:W-:-:S11]  /*5cf0*/  ISETP.GT.AND P3, PT, R118, 0x20, PT ;  /* 0x000000207600780c */ /* 0x000fd60003f64270 */
[----:B------:R-:W-:Y:S01]  /*5d00*/  @P1 STG.E desc[UR14][R68.64+0x20], R65 ;  /* 0x0000204144001986 */ /* 0x000fe2000c10190e */
[----:B------:R-:W-:Y:S02]  /*5d10*/  ISETP.GT.AND P1, PT, R5, 0x8, P2 ;  /* 0x000000080500780c */ /* 0x000fe40001724270 */
[----:B------:R-:W-:-:S11]  /*5d20*/  ISETP.GT.AND P2, PT, R118, 0x21, PT ;  /* 0x000000217600780c */ /* 0x000fd60003f44270 */
        /* <DEDUP_REMOVED lines=8> */
[----:B------:R0:W-:Y:S01]  /*5db0*/  @P1 STG.E desc[UR14][R16.64], R97 ;  /* 0x0000006110001986 */ /* 0x0001e2000c10190e */
[----:B------:R-:W-:-:S04]  /*5dc0*/  IADD3 R72, P1, R68, UR8, RZ ;  /* 0x0000000844487c10 */ /* 0x000fc8000ff3e0ff */
[----:B------:R-:W-:Y:S02]  /*5dd0*/  IADD3.X R73, R69, UR7, RZ, P1, !PT ;  /* 0x0000000745497c10 */ /* 0x000fe40008ffe4ff */
[----:B------:R-:W-:-:S04]  /*5de0*/  IADD3 R64, P1, R62, UR8, RZ ;  /* 0x000000083e407c10 */ /* 0x000fc8000ff3e0ff */
[----:B------:R-:W-:Y:S01]  /*5df0*/  IADD3.X R65, R63, UR7, RZ, P1, !PT ;  /* 0x000000073f417c10 */ /* 0x000fe20008ffe4ff */
[----:B0-----:R-:W-:Y:S01]  /*5e00*/  FMUL R97, R76, R133 ;  /* 0x000000854c617220 */ /* 0x001fe20000400000 */
[----:B------:R-:W-:-:S04]  /*5e10*/  IADD3 R60, P1, R56, UR8, RZ ;  /* 0x00000008383c7c10 */ /* 0x000fc8000ff3e0ff */
[----:B------:R-:W-:Y:S02]  /*5e20*/  IADD3.X R61, R57, UR7, RZ, P1, !PT ;  /* 0x00000007393d7c10 */ /* 0x000fe40008ffe4ff */
[----:B------:R-:W-:-:S13]  /*5e30*/  ISETP.GT.AND P1, PT, R5, 0x8, P3 ;  /* 0x000000080500780c */ /* 0x000fda0001f24270 */
[----:B------:R-:W-:Y:S01]  /*5e40*/  @P1 STG.E desc[UR14][R72.64+0x20], R67 ;  /* 0x0000204348001986 */ /* 0x000fe2000c10190e */
[----:B------:R-:W-:-:S13]  /*5e50*/  ISETP.GT.AND P1, PT, R5, 0x8, P2 ;  /* 0x000000080500780c */ /* 0x000fda0001724270 */
[----:B------:R-:W-:Y:S01]  /*5e60*/  @P1 STG.E desc[UR14][R14.64+0x20], R95 ;  /* 0x0000205f0e001986 */ /* 0x000fe2000c10190e */
[----:B------:R-:W-:-:S04]  /*5e70*/  IADD3 R74, P1, R70, UR8, RZ ;  /* 0x00000008464a7c10 */ /* 0x000fc8000ff3e0ff */
[----:B------:R-:W-:Y:S02]  /*5e80*/  IADD3.X R75, R71, UR7, RZ, P1, !PT ;  /* 0x00000007474b7c10 */ /* 0x000fe40008ffe4ff */
[----:B------:R-:W-:-:S04]  /*5e90*/  ISETP.GT.AND P1, PT, R118, 0x28, PT ;  /* 0x000000287600780c */ /* 0x000fc80003f24270 */
[----:B------:R-:W-:Y:S02]  /*5ea0*/  ISETP.GT.AND P2, PT, R5, RZ, P1 ;  /* 0x000000ff0500720c */ /* 0x000fe40000f44270 */
[----:B------:R-:W-:-:S11]  /*5eb0*/  P2R R98, PR, RZ, 0x2 ;  /* 0x00000002ff627803 */ /* 0x000fd60000000000 */
[----:B------:R0:W-:Y:S01]  /*5ec0*/  @P2 STG.E desc[UR14][R74.64], R97 ;  /* 0x000000614a002986 */ /* 0x0001e2000c10190e */
[----:B------:R-:W-:-:S04]  /*5ed0*/  ISETP.GT.AND P2, PT, R118, 0x29, PT ;  /* 0x000000297600780c */ /* 0x000fc80003f44270 */
[----:B------:R-:W-:Y:S02]  /*5ee0*/  ISETP.GT.AND P3, PT, R5, RZ, P2 ;  /* 0x000000ff0500720c */ /* 0x000fe40001764270 */
[----:B------:R-:W-:Y:S01]  /*5ef0*/  P2R R6, PR, RZ, 0x4 ;  /* 0x00000004ff067803 */ /* 0x000fe20000000000 */
[----:B0-----:R-:W-:-:S10]  /*5f00*/  FMUL R97, R80, R133 ;  /* 0x0000008550617220 */ /* 0x001fd40000400000 */
[----:B------:R0:W-:Y:S01]  /*5f10*/  @P3 STG.E desc[UR14][R62.64], R99 ;  /* 0x000000633e003986 */ /* 0x0001e2000c10190e */
[----:B------:R-:W-:-:S04]  /*5f20*/  IADD3 R76, P3, R72, UR8, RZ ;  /* 0x00000008484c7c10 */ /* 0x000fc8000ff7e0ff */
[----:B------:R-:W-:Y:S02]  /*5f30*/  IADD3.X R77, R73, UR7, RZ, P3, !PT ;  /* 0x00000007494d7c10 */ /* 0x000fe40009ffe4ff */
[----:B------:R-:W-:-:S04]  /*5f40*/  IADD3 R66, P3, R64, UR8, RZ ;  /* 0x0000000840427c10 */ /* 0x000fc8000ff7e0ff */
[----:B------:R-:W-:Y:S01]  /*5f50*/  IADD3.X R67, R65, UR7, RZ, P3, !PT ;  /* 0x0000000741437c10 */ /* 0x000fe20009ffe4ff */
[----:B0-----:R-:W-:Y:S01]  /*5f60*/  FMUL R99, R81, R133 ;  /* 0x0000008551637220 */ /* 0x001fe20000400000 */
[----:B------:R-:W-:-:S13]  /*5f70*/  ISETP.GT.AND P3, PT, R5, 0x8, P1 ;  /* 0x000000080500780c */ /* 0x000fda0000f64270 */
[----:B------:R0:W-:Y:S01]  /*5f80*/  @P3 STG.E desc[UR14][R76.64+0x20], R101 ;  /* 0x000020654c003986 */ /* 0x0001e2000c10190e */
[C---:B------:R-:W-:Y:S02]  /*5f90*/  ISETP.GT.AND P3, PT, R5.reuse, 0x8, P2 ;  /* 0x000000080500780c */ /* 0x040fe40001764270 */
[C---:B------:R-:W-:Y:S02]  /*5fa0*/  ISETP.GT.AND P2, PT, R5.reuse, 0x80, P0 ;  /* 0x000000800500780c */ /* 0x040fe40000744270 */
[----:B------:R-:W-:Y:S01]  /*5fb0*/  ISETP.GT.AND P0, PT, R5, 0x88, P0 ;  /* 0x000000880500780c */ /* 0x000fe20000704270 */
[----:B0-----:R-:W-:-:S08]  /*5fc0*/  FMUL R101, R82, R133 ;  /* 0x0000008552657220 */ /* 0x001fd00000400000 */
[----:B------:R-:W-:Y:S01]  /*5fd0*/  @P3 STG.E desc[UR14][R56.64+0x20], R79 ;  /* 0x0000204f38003986 */ /* 0x000fe2000c10190e */
[----:B------:R-:W-:-:S04]  /*5fe0*/  IADD3 R94, P3, R74, UR8, RZ ;  /* 0x000000084a5e7c10 */ /* 0x000fc8000ff7e0ff */
[----:B------:R-:W-:Y:S02]  /*5ff0*/  IADD3.X R95, R75, UR7, RZ, P3, !PT ;  /* 0x000000074b5f7c10 */ /* 0x000fe40009ffe4ff */
[----:B------:R-:W-:-:S04]  /*6000*/  ISETP.GT.AND P3, PT, R118, 0x30, PT ;  /* 0x000000307600780c */ /* 0x000fc80003f64270 */
[----:B------:R-:W-:-:S13]  /*6010*/  ISETP.GT.AND P4, PT, R5, RZ, P3 ;  /* 0x000000ff0500720c */ /* 0x000fda0001f84270 */
[----:B------:R-:W-:Y:S01]  /*6020*/  @P4 STG.E desc[UR14][R94.64], R97 ;  /* 0x000000615e004986 */ /* 0x000fe2000c10190e */
[----:B------:R-:W-:-:S04]  /*6030*/  ISETP.GT.AND P4, PT, R118, 0x31, PT ;  /* 0x000000317600780c */ /* 0x000fc80003f84270 */
[----:B------:R-:W-:-:S13]  /*6040*/  ISETP.GT.AND P5, PT, R5, RZ, P4 ;  /* 0x000000ff0500720c */ /* 0x000fda00027a4270 */
[----:B------:R0:W-:Y:S01]  /*6050*/  @P5 STG.E desc[UR14][R64.64], R99 ;  /* 0x0000006340005986 */ /* 0x0001e2000c10190e */
[----:B------:R-:W-:-:S04]  /*6060*/  IADD3 R80, P5, R76, UR8, RZ ;  /* 0x000000084c507c10 */ /* 0x000fc8000ffbe0ff */
[----:B------:R-:W-:Y:S02]  /*6070*/  IADD3.X R81, R77, UR7, RZ, P5, !PT ;  /* 0x000000074d517c10 */ /* 0x000fe4000affe4ff */
[----:B------:R-:W-:Y:S01]  /*6080*/  ISETP.GT.AND P5, PT, R5, 0x8, P3 ;  /* 0x000000080500780c */ /* 0x000fe20001fa4270 */
[----:B0-----:R-:W-:-:S12]  /*6090*/  FMUL R99, R84, R133 ;  /* 0x0000008554637220 */ /* 0x001fd80000400000 */
[----:B------:R0:W-:Y:S01]  /*60a0*/  @P5 STG.E desc[UR14][R80.64+0x20], R101 ;  /* 0x0000206550005986 */ /* 0x0001e2000c10190e */
[----:B------:R-:W-:-:S04]  /*60b0*/  IADD3 R78, P5, R94, UR8, RZ ;  /* 0x000000085e4e7c10 */ /* 0x000fc8000ffbe0ff */
[----:B------:R-:W-:Y:S02]  /*60c0*/  IADD3.X R79, R95, UR7, RZ, P5, !PT ;  /* 0x000000075f4f7c10 */ /* 0x000fe4000affe4ff */
[----:B------:R-:W-:Y:S01]  /*60d0*/  ISETP.GT.AND P5, PT, R5, 0x8, P4 ;  /* 0x000000080500780c */ /* 0x000fe200027a4270 */
[----:B0-----:R-:W-:-:S12]  /*60e0*/  FMUL R101, R86, R133 ;  /* 0x0000008556657220 */ /* 0x001fd80000400000 */
[----:B------:R-:W-:Y:S01]  /*60f0*/  @P5 STG.E desc[UR14][R60.64+0x20], R103 ;  /* 0x000020673c005986 */ /* 0x000fe2000c10190e */
[----:B------:R-:W-:-:S04]  /*6100*/  IADD3 R82, P5, R60, UR8, RZ ;  /* 0x000000083c527c10 */ /* 0x000fc8000ffbe0ff */
[----:B------:R-:W-:Y:S02]  /*6110*/  IADD3.X R83, R61, UR7, RZ, P5, !PT ;  /* 0x000000073d537c10 */ /* 0x000fe4000affe4ff */
[----:B------:R-:W-:-:S04]  /*6120*/  ISETP.GT.AND P5, PT, R118, 0x38, PT ;  /* 0x000000387600780c */ /* 0x000fc80003fa4270 */
[----:B------:R-:W-:-:S13]  /*6130*/  ISETP.GT.AND P6, PT, R5, RZ, P5 ;  /* 0x000000ff0500720c */ /* 0x000fda0002fc4270 */
[----:B------:R0:W-:Y:S01]  /*6140*/  @P6 STG.E desc[UR14][R78.64], R99 ;  /* 0x000000634e006986 */ /* 0x0001e2000c10190e */
[----:B------:R-:W-:-:S04]  /*6150*/  IADD3 R96, P6, R80, UR8, RZ ;  /* 0x0000000850607c10 */ /* 0x000fc8000ffde0ff */
[----:B------:R-:W-:Y:S02]  /*6160*/  IADD3.X R97, R81, UR7, RZ, P6, !PT ;  /* 0x0000000751617c10 */ /* 0x000fe4000b7fe4ff */
[----:B------:R-:W-:-:S04]  /*6170*/  ISETP.GT.AND P6, PT, R118, 0x39, PT ;  /* 0x000000397600780c */ /* 0x000fc80003fc4270 */
[----:B------:R-:W-:Y:S01]  /*6180*/  ISETP.GT.AND P1, PT, R5, RZ, P6 ;  /* 0x000000ff0500720c */ /* 0x000fe20003724270 */
[----:B0-----:R-:W-:-:S12]  /*6190*/  FMUL R99, R24, R133 ;  /* 0x0000008518637220 */ /* 0x001fd80000400000 */
[----:B------:R0:W-:Y:S01]  /*61a0*/  @P1 STG.E desc[UR14][R66.64], R85 ;  /* 0x0000005542001986 */ /* 0x0001e2000c10190e */
[----:B------:R-:W-:Y:S01]  /*61b0*/  ISETP.GT.AND P1, PT, R5, 0x8, P5 ;  /* 0x000000080500780c */ /* 0x000fe20002f24270 */
[----:B0-----:R-:W-:-:S12]  /*61c0*/  FMUL R85, R26, R133 ;  /* 0x000000851a557220 */ /* 0x001fd80000400000 */
[----:B------:R-:W-:Y:S01]  /*61d0*/  @P1 STG.E desc[UR14][R96.64+0x20], R101 ;  /* 0x0000206560001986 */ /* 0x000fe2000c10190e */
[----:B------:R-:W-:-:S13]  /*61e0*/  ISETP.GT.AND P1, PT, R5, 0x8, P6 ;  /* 0x000000080500780c */ /* 0x000fda0003724270 */
[----:B------:R0:W-:Y:S01]  /*61f0*/  @P1 STG.E desc[UR14][R82.64+0x20], R87 ;  /* 0x0000205752001986 */ /* 0x0001e2000c10190e */
[----:B------:R-:W-:-:S03]  /*6200*/  ISETP.GT.AND P1, PT, R118, 0x1, PT ;  /* 0x000000017600780c */ /* 0x000fc60003f24270 */
[----:B------:R-:W-:Y:S01]  /*6210*/  @P2 STG.E desc[UR14][R10.64+0x200], R99 ;  /* 0x000200630a002986 */ /* 0x000fe2000c10190e */
[----:B------:R-:W-:Y:S02]  /*6220*/  ISETP.GT.AND P1, PT, R5, 0x80, P1 ;  /* 0x000000800500780c */ /* 0x000fe40000f24270 */
[----:B------:R-:W-:Y:S01]  /*6230*/  ISETP.NE.AND P2, PT, R6, RZ, PT ;  /* 0x000000ff0600720c */ /* 0x000fe20003f45270 */
[----:B0-----:R-:W-:-:S10]  /*6240*/  FMUL R87, R28, R133 ;  /* 0x000000851c577220 */ /* 0x001fd40000400000 */
[----:B------:R-:W-:Y:S01]  /*6250*/  @P1 STG.E desc[UR14][R12.64+0x200], R25 ;  /* 0x000200190c001986 */ /* 0x000fe2000c10190e */
[----:B------:R-:W-:-:S03]  /*6260*/  ISETP.NE.AND P1, PT, R98, RZ, PT ;  /* 0x000000ff6200720c */ /* 0x000fc60003f25270 */
[----:B------:R0:W-:Y:S01]  /*6270*/  @P0 STG.E desc[UR14][R10.64+0x220], R85 ;  /* 0x000220550a000986 */ /* 0x0001e2000c10190e */
[----:B------:R-:W-:-:S04]  /*6280*/  ISETP.GT.AND P0, PT, R118, 0x1, PT ;  /* 0x000000017600780c */ /* 0x000fc80003f04270 */
[----:B------:R-:W-:Y:S01]  /*6290*/  ISETP.GT.AND P0, PT, R5, 0x88, P0 ;  /* 0x000000880500780c */ /* 0x000fe20000704270 */
[----:B0-----:R-:W-:-:S12]  /*62a0*/  FMUL R11, R30, R133 ;  /* 0x000000851e0b7220 */ /* 0x001fd80000400000 */
[----:B------:R0:W-:Y:S01]  /*62b0*/  @P0 STG.E desc[UR14][R12.64+0x220], R27 ;  /* 0x0002201b0c000986 */ /* 0x0001e2000c10190e */
[----:B------:R-:W-:-:S04]  /*62c0*/  ISETP.GT.AND P0, PT, R118, 0x8, PT ;  /* 0x000000087600780c */ /* 0x000fc80003f04270 */
[----:B------:R-:W-:Y:S01]  /*62d0*/  ISETP.GT.AND P0, PT, R5, 0x80, P0 ;  /* 0x000000800500780c */ /* 0x000fe20000704270 */
[----:B0-----:R-:W-:-:S12]  /*62e0*/  FMUL R13, R32, R133 ;  /* 0x00000085200d7220 */ /* 0x001fd80000400000 */
[----:B------:R-:W-:Y:S01]  /*62f0*/  @P0 STG.E desc[UR14][R18.64+0x200], R87 ;  /* 0x0002005712000986 */ /* 0x000fe2000c10190e */
[----:B------:R-:W-:-:S04]  /*6300*/  ISETP.GT.AND P0, PT, R118, 0x9, PT ;  /* 0x000000097600780c */ /* 0x000fc80003f04270 */
[----:B------:R-:W-:-:S13]  /*6310*/  ISETP.GT.AND P0, PT, R5, 0x80, P0 ;  /* 0x000000800500780c */ /* 0x000fda0000704270 */
[----:B------:R-:W-:Y:S01]  /*6320*/  @P0 STG.E desc[UR14][R22.64+0x200], R29 ;  /* 0x0002001d16000986 */ /* 0x000fe2000c10190e */
[----:B------:R-:W-:-:S04]  /*6330*/  ISETP.GT.AND P0, PT, R118, 0x8, PT ;  /* 0x000000087600780c */ /* 0x000fc80003f04270 */
[----:B------:R-:W-:-:S13]  /*6340*/  ISETP.GT.AND P0, PT, R5, 0x88, P0 ;  /* 0x000000880500780c */ /* 0x000fda0000704270 */
[----:B------:R0:W-:Y:S01]  /*6350*/  @P0 STG.E desc[UR14][R18.64+0x220], R11 ;  /* 0x0002200b12000986 */ /* 0x0001e2000c10190e */
[----:B------:R-:W-:-:S04]  /*6360*/  ISETP.GT.AND P0, PT, R118, 0x9, PT ;  /* 0x000000097600780c */ /* 0x000fc80003f04270 */
[----:B------:R-:W-:Y:S01]  /*6370*/  ISETP.GT.AND P0, PT, R5, 0x88, P0 ;  /* 0x000000880500780c */ /* 0x000fe20000704270 */
[----:B0-----:R-:W-:-:S12]  /*6380*/  FMUL R19, R34, R133 ;  /* 0x0000008522137220 */ /* 0x001fd80000400000 */
[----:B------:R-:W-:Y:S01]  /*6390*/  @P0 STG.E desc[UR14][R22.64+0x220], R31 ;  /* 0x0002201f16000986 */ /* 0x000fe2000c10190e */
[----:B------:R-:W-:-:S04]  /*63a0*/  ISETP.GT.AND P0, PT, R118, 0x10, PT ;  /* 0x000000107600780c */ /* 0x000fc80003f04270 */
[----:B------:R-:W-:-:S13]  /*63b0*/  ISETP.GT.AND P0, PT, R5, 0x80, P0 ;  /* 0x000000800500780c */ /* 0x000fda0000704270 */
[----:B------:R-:W-:Y:S02]  /*63c0*/  @P0 IMAD.MOV.U32 R10, RZ, RZ, R88 ;  /* 0x000000ffff0a0224 */ /* 0x000fe400078e0058 */
[----:B------:R-:W-:-:S05]  /*63d0*/  @P0 IMAD.MOV.U32 R11, RZ, RZ, R89 ;  /* 0x000000ffff0b0224 */ /* 0x000fca00078e0059 */
[----:B------:R0:W-:Y:S01]  /*63e0*/  @P0 STG.E desc[UR14][R10.64+0x200], R13 ;  /* 0x0002000d0a000986 */ /* 0x0001e2000c10190e */
[----:B------:R-:W-:-:S04]  /*63f0*/  ISETP.GT.AND P0, PT, R118, 0x11, PT ;  /* 0x000000117600780c */ /* 0x000fc80003f04270 */
[----:B------:R-:W-:Y:S01]  /*6400*/  ISETP.GT.AND P0, PT, R5, 0x80, P0 ;  /* 0x000000800500780c */ /* 0x000fe20000704270 */
[----:B0-----:R-:W-:-:S12]  /*6410*/  FMUL R13, R36, R133 ;  /* 0x00000085240d7220 */ /* 0x001fd80000400000 */
[----:B------:R-:W-:Y:S02]  /*6420*/  @P0 IMAD.MOV.U32 R10, RZ, RZ, R90 ;  /* 0x000000ffff0a0224 */ /* 0x000fe400078e005a */
[----:B------:R-:W-:-:S05]  /*6430*/  @P0 IMAD.MOV.U32 R11, RZ, RZ, R91 ;  /* 0x000000ffff0b0224 */ /* 0x000fca00078e005b */
        /* <DEDUP_REMOVED lines=36> */
[C---:B------:R-:W-:Y:S02]  /*6680*/  ISETP.GT.AND P0, PT, R5.reuse, 0x80, P1 ;  /* 0x000000800500780c */ /* 0x040fe40000f04270 */
[----:B------:R-:W-:-:S11]  /*6690*/  ISETP.GT.AND P1, PT, R5, 0x88, P1 ;  /* 0x000000880500780c */ /* 0x000fd60000f24270 */
[----:B------:R0:W-:Y:S01]  /*66a0*/  @P0 STG.E desc[UR14][R74.64+0x200], R13 ;  /* 0x0002000d4a000986 */ /* 0x0001e2000c10190e */
[C---:B------:R-:W-:Y:S02]  /*66b0*/  ISETP.GT.AND P0, PT, R5.reuse, 0x80, P2 ;  /* 0x000000800500780c */ /* 0x040fe40001704270 */
[----:B------:R-:W-:Y:S01]  /*66c0*/  ISETP.GT.AND P2, PT, R5, 0x88, P2 ;  /* 0x000000880500780c */ /* 0x000fe20001744270 */
[----:B0-----:R-:W-:-:S10]  /*66d0*/  FMUL R13, R48, R133 ;  /* 0x00000085300d7220 */ /* 0x001fd40000400000 */
[----:B------:R-:W-:Y:S01]  /*66e0*/  @P0 STG.E desc[UR14][R62.64+0x200], R45 ;  /* 0x0002002d3e000986 */ /* 0x000fe2000c10190e */
[C---:B------:R-:W-:Y:S02]  /*66f0*/  ISETP.GT.AND P0, PT, R5.reuse, 0x80, P3 ;  /* 0x000000800500780c */ /* 0x040fe40001f04270 */
[C---:B------:R-:W-:Y:S01]  /*6700*/  ISETP.GT.AND P3, PT, R5.reuse, 0x88, P3 ;  /* 0x000000880500780c */ /* 0x040fe20001f64270 */
[----:B------:R0:W-:Y:S01]  /*6710*/  @P1 STG.E desc[UR14][R76.64+0x220], R11 ;  /* 0x0002200b4c001986 */ /* 0x0001e2000c10190e */
[C---:B------:R-:W-:Y:S02]  /*6720*/  ISETP.GT.AND P1, PT, R5.reuse, 0x80, P4 ;  /* 0x000000800500780c */ /* 0x040fe40002724270 */
[C---:B------:R-:W-:Y:S01]  /*6730*/  ISETP.GT.AND P4, PT, R5.reuse, 0x88, P4 ;  /* 0x000000880500780c */ /* 0x040fe20002784270 */
[----:B------:R-:W-:Y:S06]  /*6740*/  @P2 STG.E desc[UR14][R56.64+0x220], R47 ;  /* 0x0002202f38002986 */ /* 0x000fec000c10190e */
[----:B------:R1:W-:Y:S01]  /*6750*/  @P0 STG.E desc[UR14][R94.64+0x200], R13 ;  /* 0x0002000d5e000986 */ /* 0x0003e2000c10190e */
[C---:B------:R-:W-:Y:S01]  /*6760*/  ISETP.GT.AND P0, PT, R5.reuse, 0x80, P6 ;  /* 0x000000800500780c */ /* 0x040fe20003704270 */
[----:B0-----:R-:W-:Y:S01]  /*6770*/  FMUL R11, R52, R133 ;  /* 0x00000085340b7220 */ /* 0x001fe20000400000 */
[C---:B------:R-:W-:Y:S01]  /*6780*/  ISETP.GT.AND P6, PT, R5.reuse, 0x88, P6 ;  /* 0x000000880500780c */ /* 0x040fe200037c4270 */
[----:B------:R0:W-:Y:S01]  /*6790*/  @P1 STG.E desc[UR14][R64.64+0x200], R49 ;  /* 0x0002003140001986 */ /* 0x0001e2000c10190e */
[----:B------:R-:W-:-:S02]  /*67a0*/  ISETP.GT.AND P1, PT, R5, 0x80, P5 ;  /* 0x000000800500780c */ /* 0x000fc40002f24270 */
[----:B------:R-:W-:Y:S01]  /*67b0*/  ISETP.GT.AND P5, PT, R5, 0x88, P5 ;  /* 0x000000880500780c */ /* 0x000fe20002fa4270 */
[-C--:B------:R-:W-:Y:S01]  /*67c0*/  FMUL R5, R50, R133.reuse ;  /* 0x0000008532057220 */ /* 0x080fe20000400000 */
[----:B-1----:R-:W-:-:S04]  /*67d0*/  FMUL R13, R54, R133 ;  /* 0x00000085360d7220 */ /* 0x002fc80000400000 */
[----:B------:R0:W-:Y:S04]  /*67e0*/  @P3 STG.E desc[UR14][R80.64+0x220], R5 ;  /* 0x0002200550003986 */ /* 0x0001e8000c10190e */
[----:B------:R0:W-:Y:S04]  /*67f0*/  @P4 STG.E desc[UR14][R60.64+0x220], R51 ;  /* 0x000220333c004986 */ /* 0x0001e8000c10190e */
[----:B------:R0:W-:Y:S04]  /*6800*/  @P1 STG.E desc[UR14][R78.64+0x200], R11 ;  /* 0x0002000b4e001986 */ /* 0x0001e8000c10190e */
[----:B------:R0:W-:Y:S04]  /*6810*/  @P0 STG.E desc[UR14][R66.64+0x200], R53 ;  /* 0x0002003542000986 */ /* 0x0001e8000c10190e */
[----:B------:R0:W-:Y:S04]  /*6820*/  @P5 STG.E desc[UR14][R96.64+0x220], R13 ;  /* 0x0002200d60005986 */ /* 0x0001e8000c10190e */
[----:B------:R0:W-:Y:S02]  /*6830*/  @P6 STG.E desc[UR14][R82.64+0x220], R55 ;  /* 0x0002203752006986 */ /* 0x0001e4000c10190e */
.L_x_150:
[----:B------:R-:W-:Y:S05]  /*6840*/  BSYNC B0 ;  /* 0x0000000000007941 */ /* 0x000fea0003800000 */
.L_x_26:
[----:B------:R-:W-:Y:S01]  /*6850*/  IADD3 R2, P0, R2, UR30, RZ ;  /* 0x0000001e02027c10 */ /* 0x000fe2000ff1e0ff */
[----:B------:R-:W-:Y:S01]  /*6860*/  ULDC.64 UR8, c[0x0][0x750] ;  /* 0x0001d40000087ab9 */ /* 0x000fe20000000a00 */
[----:B0-----:R-:W-:Y:S01]  /*6870*/  PRMT R5, RZ, 0x7610, R5 ;  /* 0x00007610ff057816 */ /* 0x001fe20000000005 */
[----:B------:R-:W-:Y:S01]  /*6880*/  IMAD.MOV.U32 R12, RZ, RZ, -0x1 ;  /* 0xffffffffff0c7424 */ /* 0x000fe200078e00ff */
[----:B------:R-:W-:Y:S01]  /*6890*/  IADD3.X R3, R3, UR4, RZ, P0, !PT ;  /* 0x0000000403037c10 */ /* 0x000fe200087fe4ff */
[----:B------:R-:W-:Y:S01]  /*68a0*/  IMAD.MOV.U32 R6, RZ, RZ, -0x1 ;  /* 0xffffffffff067424 */ /* 0x000fe200078e00ff */
[----:B------:R-:W-:-:S04]  /*68b0*/  ISETP.GE.U32.AND P0, PT, R2, UR8, PT ;  /* 0x0000000802007c0c */ /* 0x000fc8000bf06070 */
[----:B------:R-:W-:-:S13]  /*68c0*/  ISETP.GE.U32.AND.EX P0, PT, R3, UR9, PT, P0 ;  /* 0x0000000903007c0c */ /* 0x000fda000bf06100 */
[----:B------:R-:W-:Y:S05]  /*68d0*/  @P0 BRA `(.L_x_151) ;  /* 0x0000000400540947 */ /* 0x000fea0003800000 */
[----:B------:R-:W0:Y:S01]  /*68e0*/  LDC.64 R16, c[0x0][0x728] ;  /* 0x0001ca00ff107b82 */ /* 0x000e220000000a00 */
[----:B------:R-:W0:Y:S01]  /*68f0*/  S2R R22, SR_CTAID.X ;  /* 0x0000000000167919 */ /* 0x000e220000002500 */
[----:B------:R-:W-:Y:S02]  /*6900*/  IMAD.MOV.U32 R14, RZ, RZ, R2 ;  /* 0x000000ffff0e7224 */ /* 0x000fe400078e0002 */
[----:B------:R-:W-:Y:S01]  /*6910*/  IMAD.MOV.U32 R15, RZ, RZ, R3 ;  /* 0x000000ffff0f7224 */ /* 0x000fe200078e0003 */
[----:B------:R-:W0:Y:S03]  /*6920*/  S2R R23, SR_CTAID.Y ;  /* 0x0000000000177919 */ /* 0x000e260000002600 */
[----:B------:R-:W2:Y:S08]  /*6930*/  LDC R6, c[0x0][0x730] ;  /* 0x0001cc00ff067b82 */ /* 0x000eb00000000800 */
[----:B-1----:R-:W1:Y:S01]  /*6940*/  LDC.64 R20, c[0x0][0x720] ;  /* 0x0001c800ff147b82 */ /* 0x002e620000000a00 */
        /* <DEDUP_REMOVED lines=13> */
.L_x_152:
[-CC-:B------:R-:W-:Y:S01]  /*6a20*/  SHF.R.U64 R18, R14, R6.reuse, R15.reuse ;  /* 0x000000060e127219 */ /* 0x180fe2000000120f */
[----:B------:R-:W0:Y:S01]  /*6a30*/  LDC.64 R30, c[0x0][0x740] ;  /* 0x0001d000ff1e7b82 */ /* 0x000e220000000a00 */
[----:B------:R-:W-:Y:S01]  /*6a40*/  SHF.R.U32.HI R5, RZ, R6, R15 ;  /* 0x00000006ff057219 */ /* 0x000fe2000001160f */
[----:B------:R-:W-:Y:S01]  /*6a50*/  ULDC UR7, c[0x0][0x150] ;  /* 0x0000540000077ab9 */ /* 0x000fe20000000800 */
[----:B------:R-:W-:Y:S02]  /*6a60*/  IADD3 R13, P0, RZ, -R18, RZ ;  /* 0x80000012ff0d7210 */ /* 0x000fe40007f1e0ff */
[----:B------:R-:W-:-:S03]  /*6a70*/  I2FP.F32.U32 R14, R22 ;  /* 0x00000016000e7245 */ /* 0x000fc60000201000 */
[----:B------:R-:W1:Y:S01]  /*6a80*/  LDC R12, c[0x0][0x718] ;  /* 0x0001c600ff0c7b82 */ /* 0x000e620000000800 */
[----:B------:R-:W-:Y:S02]  /*6a90*/  IMAD.X R5, RZ, RZ, ~R5, P0 ;  /* 0x000000ffff057224 */ /* 0x000fe400000e0e05 */
[----:B------:R-:W-:Y:S01]  /*6aa0*/  FMUL R14, R14, UR7 ;  /* 0x000000070e0e7c20 */ /* 0x000fe20008400000 */
[----:B------:R-:W-:Y:S01]  /*6ab0*/  IMAD.WIDE.U32 R10, R13, R20, R2 ;  /* 0x000000140d0a7225 */ /* 0x000fe200078e0002 */
[----:B------:R-:W-:-:S03]  /*6ac0*/  ULDC UR7, c[0x0][0x154] ;  /* 0x0000550000077ab9 */ /* 0x000fc60000000800 */
[----:B------:R-:W-:Y:S01]  /*6ad0*/  IMAD R6, R5, R20, RZ ;  /* 0x0000001405067224 */ /* 0x000fe200078e02ff */
[----:B------:R-:W2:Y:S01]  /*6ae0*/  LDC R26, c[0x0][0x708] ;  /* 0x0001c200ff1a7b82 */ /* 0x000ea20000000800 */
[----:B------:R-:W3:Y:S02]  /*6af0*/  F2I.U32.TRUNC.NTZ R14, R14 ;  /* 0x0000000e000e7305 */ /* 0x000ee4000020f000 */
[----:B------:R-:W-:Y:S01]  /*6b00*/  IMAD R5, R13, R21, R6 ;  /* 0x000000150d057224 */ /* 0x000fe200078e0206 */
[----:B------:R-:W-:-:S03]  /*6b10*/  I2FP.F32.U32 R6, R23 ;  /* 0x0000001700067245 */ /* 0x000fc60000201000 */
[----:B------:R-:W-:Y:S01]  /*6b20*/  IMAD.IADD R5, R11, 0x1, R5 ;  /* 0x000000010b057824 */ /* 0x000fe200078e0205 */
[----:B------:R-:W4:Y:S01]  /*6b30*/  LDC R28, c[0x0][0x758] ;  /* 0x0001d600ff1c7b82 */ /* 0x000f220000000800 */
[----:B0-----:R-:W-:-:S04]  /*6b40*/  ISETP.NE.U32.AND P0, PT, R30, RZ, PT ;  /* 0x000000ff1e00720c */ /* 0x001fc80003f05070 */
[----:B------:R-:W-:-:S03]  /*6b50*/  ISETP.NE.AND.EX P0, PT, R31, RZ, PT, P0 ;  /* 0x000000ff1f00720c */ /* 0x000fc60003f05300 */
[----:B------:R-:W0:Y:S01]  /*6b60*/  LDC R13, c[0x0][0x144] ;  /* 0x00005100ff0d7b82 */ /* 0x000e220000000800 */
[-CC-:B-1----:R-:W-:Y:S01]  /*6b70*/  SHF.R.U64 R16, R10, R12.reuse, R5.reuse ;  /* 0x0000000c0a107219 */ /* 0x182fe20000001205 */
[----:B---3--:R-:W-:Y:S01]  /*6b80*/  IMAD.MOV R14, RZ, RZ, -R14 ;  /* 0x000000ffff0e7224 */ /* 0x008fe200078e0a0e */
[----:B------:R-:W-:Y:S01]  /*6b90*/  SHF.R.U32.HI R5, RZ, R12, R5 ;  /* 0x0000000cff057219 */ /* 0x000fe20000011605 */
[----:B------:R-:W-:-:S04]  /*6ba0*/  FMUL R12, R6, UR7 ;  /* 0x00000007060c7c20 */ /* 0x000fc80008400000 */
[----:B------:R-:W1:Y:S01]  /*6bb0*/  LDC R24, c[0x0][0x148] ;  /* 0x00005200ff187b82 */ /* 0x000e620000000800 */
[----:B------:R3:W0:Y:S01]  /*6bc0*/  F2I.U32.TRUNC.NTZ R20, R12 ;  /* 0x0000000c00147305 */ /* 0x000622000020f000 */
[-CC-:B--2---:R-:W-:Y:S02]  /*6bd0*/  SHF.R.U64 R6, R16, R26.reuse, R5.reuse ;  /* 0x0000001a10067219 */ /* 0x184fe40000001205 */
[----:B------:R-:W-:-:S04]  /*6be0*/  SHF.R.U32.HI R5, RZ, R26, R5 ;  /* 0x0000001aff057219 */ /* 0x000fc80000011605 */
[----:B------:R-:W2:Y:S01]  /*6bf0*/  LDC R21, c[0x0][0x700] ;  /* 0x0001c000ff157b82 */ /* 0x000ea20000000800 */
[-CC-:B----4-:R-:W-:Y:S02]  /*6c00*/  SHF.R.U64 R19, R6, R28.reuse, R5.reuse ;  /* 0x0000001c06137219 */ /* 0x190fe40000001205 */
[----:B------:R-:W-:-:S03]  /*6c10*/  SHF.R.U32.HI R11, RZ, R28, R5 ;  /* 0x0000001cff0b7219 */ /* 0x000fc60000011605 */
[----:B------:R-:W-:Y:S02]  /*6c20*/  IMAD.MOV.U32 R10, RZ, RZ, R19 ;  /* 0x000000ffff0a7224 */ /* 0x000fe400078e0013 */
[----:B------:R-:W4:Y:S01]  /*6c30*/  LDC R25, c[0x0][0x748] ;  /* 0x0001d200ff197b82 */ /* 0x000f220000000800 */
[----:B0-----:R-:W-:-:S07]  /*6c40*/  IMAD R119, R13, R14, R22 ;  /* 0x0000000e0d777224 */ /* 0x001fce00078e0216 */
[----:B------:R-:W0:Y:S08]  /*6c50*/  LDC R27, c[0x0][0x738] ;  /* 0x0001ce00ff1b7b82 */ /* 0x000e300000000800 */
[----:B------:R-:W0:Y:S01]  /*6c60*/  LDC R29, c[0x0][0x710] ;  /* 0x0001c400ff1d7b82 */ /* 0x000e220000000800 */
[----:B-123--:R-:W-:Y:S05]  /*6c70*/  @!P0 BRA `(.L_x_153) ;  /* 0x0000000000288947 */ /* 0x00efea0003800000 */
[----:B------:R-:W1:Y:S02]  /*6c80*/  LDC R10, c[0x0][0x74c] ;  /* 0x0001d300ff0a7b82 */ /* 0x000e640000000800 */
[----:B-1----:R-:W-:-:S05]  /*6c90*/  IADD3 R5, P0, R19, R10, RZ ;  /* 0x0000000a13057210 */ /* 0x002fca0007f1e0ff */
        /* <DEDUP_REMOVED lines=8> */
.L_x_153:
[----:B------:R-:W-:Y:S01]  /*6d20*/  ISETP.NE.AND P0, PT, R0, 0x1, PT ;  /* 0x000000010000780c */ /* 0x000fe20003f05270 */
[----:B------:R-:W-:Y:S01]  /*6d30*/  IMAD.MOV R20, RZ, RZ, -R20 ;  /* 0x000000ffff147224 */ /* 0x000fe200078e0a14 */
[----:B----4-:R-:W-:Y:S01]  /*6d40*/  SHF.R.U64 R5, R10, R25, R11 ;  /* 0x000000190a057219 */ /* 0x010fe2000000120b */
[----:B------:R-:W-:Y:S01]  /*6d50*/  VIADD R11, R21, 0xffffffff ;  /* 0xffffffff150b7836 */ /* 0x000fe20000000000 */
[----:B------:R-:W-:-:S03]  /*6d60*/  LOP3.LUT R6, R6, R123, RZ, 0xc0, !PT ;  /* 0x0000007b06067212 */ /* 0x000fc600078ec0ff */
[----:B------:R-:W-:Y:S01]  /*6d70*/  IMAD.MOV R10, RZ, RZ, -R5 ;  /* 0x000000ffff0a7224 */ /* 0x000fe200078e0a05 */
[----:B------:R-:W-:Y:S01]  /*6d80*/  LOP3.LUT R16, R16, R11, RZ, 0xc0, !PT ;  /* 0x0000000b10107212 */ /* 0x000fe200078ec0ff */
[----:B------:R-:W-:Y:S02]  /*6d90*/  IMAD R6, R129, R5, R6 ;  /* 0x0000000581067224 */ /* 0x000fe400078e0206 */
[----:B0-----:R-:W-:Y:S02]  /*6da0*/  IMAD R5, R10, R27, R19 ;  /* 0x0000001b0a057224 */ /* 0x001fe400078e0213 */
[----:B------:R-:W-:Y:S02]  /*6db0*/  @P0 IMAD R119, R24, R20, R23 ;  /* 0x0000001418770224 */ /* 0x000fe400078e0217 */
[----:B------:R-:W-:Y:S02]  /*6dc0*/  IMAD.MOV.U32 R10, RZ, RZ, 0x1 ;  /* 0x00000001ff0a7424 */ /* 0x000fe400078e00ff */
[----:B------:R-:W-:-:S02]  /*6dd0*/  IMAD R119, R6, R29, R119 ;  /* 0x0000001d06777224 */ /* 0x000fc400078e0277 */
[----:B------:R-:W-:Y:S01]  /*6de0*/  IMAD R6, R5, R21, R16 ;  /* 0x0000001505067224 */ /* 0x000fe200078e0210 */
[----:B------:R-:W-:-:S04]  /*6df0*/  PRMT R5, R10, 0x7610, R5 ;  /* 0x000076100a057816 */ /* 0x000fc80000000005 */
[----:B------:R-:W-:Y:S02]  /*6e00*/  SEL R12, R6, R119, !P0 ;  /* 0x00000077060c7207 */ /* 0x000fe40004000000 */
[----:B------:R-:W-:Y:S01]  /*6e10*/  SEL R119, R119, R6, !P0 ;  /* 0x0000000677777207 */ /* 0x000fe20004000000 */
[----:B------:R-:W-:-:S07]  /*6e20*/  IMAD.MOV.U32 R6, RZ, RZ, R18 ;  /* 0x000000ffff067224 */ /* 0x000fce00078e0012 */
.L_x_151:
[----:B------:R-:W-:-:S13]  /*6e30*/  LOP3.LUT P0, RZ, R5, 0xff, RZ, 0xc0, !PT ;  /* 0x000000ff05ff7812 */ /* 0x000fda000780c0ff */
[----:B------:R-:W-:Y:S05]  /*6e40*/  @P0 BRA `(.L_x_154) ;  /* 0xffffffa400c80947 */ /* 0x000fea000383ffff */
[----:B------:R-:W-:Y:S05]  /*6e50*/  EXIT ;  /* 0x000000000000794d */ /* 0x000fea0003800000 */
.L_x_8:
        /* <DEDUP_REMOVED lines=26> */
.L_x_156:
[----:B------:R-:W0:Y:S01]  /*7000*/  LDC.64 R32, c[0x0][0x740] ;  /* 0x0001d000ff207b82 */ /* 0x000e220000000a00 */
[-CC-:B------:R-:W-:Y:S02]  /*7010*/  SHF.R.U64 R20, R16, R24.reuse, R17.reuse ;  /* 0x0000001810147219 */ /* 0x180fe40000001211 */
[----:B------:R-:W-:Y:S02]  /*7020*/  SHF.R.U32.HI R7, RZ, R24, R17 ;  /* 0x00000018ff077219 */ /* 0x000fe40000011611 */
[----:B------:R-:W-:-:S03]  /*7030*/  IADD3 R13, P0, RZ, -R20, RZ ;  /* 0x80000014ff0d7210 */ /* 0x000fc60007f1e0ff */
[----:B------:R-:W1:Y:S02]  /*7040*/  LDC R16, c[0x0][0x718] ;  /* 0x0001c600ff107b82 */ /* 0x000e640000000800 */
[----:B------:R-:W-:Y:S02]  /*7050*/  IMAD.X R7, RZ, RZ, ~R7, P0 ;  /* 0x000000ffff077224 */ /* 0x000fe400000e0e07 */
[----:B------:R-:W-:-:S04]  /*7060*/  IMAD.WIDE.U32 R8, R13, R26, R2 ;  /* 0x0000001a0d087225 */ /* 0x000fc800078e0002 */
[----:B------:R-:W2:Y:S01]  /*7070*/  LDC R28, c[0x0][0x708] ;  /* 0x0001c200ff1c7b82 */ /* 0x000ea20000000800 */
[----:B------:R-:W-:-:S04]  /*7080*/  IMAD R12, R7, R26, RZ ;  /* 0x0000001a070c7224 */ /* 0x000fc800078e02ff */
[----:B------:R-:W-:Y:S02]  /*7090*/  IMAD R7, R13, R27, R12 ;  /* 0x0000001b0d077224 */ /* 0x000fe400078e020c */
[----:B------:R-:W-:Y:S01]  /*70a0*/  IMAD.MOV.U32 R27, RZ, RZ, 0x1 ;  /* 0x00000001ff1b7424 */ /* 0x000fe200078e00ff */
[----:B------:R-:W3:Y:S01]  /*70b0*/  LDC R30, c[0x0][0x758] ;  /* 0x0001d600ff1e7b82 */ /* 0x000ee20000000800 */
[----:B------:R-:W-:Y:S01]  /*70c0*/  IMAD.IADD R7, R9, 0x1, R7 ;  /* 0x0000000109077824 */ /* 0x000fe200078e0207 */
[----:B0-----:R-:W-:Y:S01]  /*70d0*/  ISETP.NE.U32.AND P0, PT, R32, RZ, PT ;  /* 0x000000ff2000720c */ /* 0x001fe20003f05070 */
[----:B------:R-:W-:-:S03]  /*70e0*/  IMAD.MOV.U32 R9, RZ, RZ, -0x1 ;  /* 0xffffffffff097424 */ /* 0x000fc600078e00ff */
[----:B------:R-:W-:Y:S02]  /*70f0*/  ISETP.NE.AND.EX P0, PT, R33, RZ, PT, P0 ;  /* 0x000000ff2100720c */ /* 0x000fe40003f05300 */
[----:B------:R-:W0:Y:S01]  /*7100*/  LDC R21, c[0x0][0x700] ;  /* 0x0001c000ff157b82 */ /* 0x000e220000000800 */
[-CC-:B-1----:R-:W-:Y:S02]  /*7110*/  SHF.R.U64 R18, R8, R16.reuse, R7.reuse ;  /* 0x0000001008127219 */ /* 0x182fe40000001207 */
[----:B------:R-:W-:-:S05]  /*7120*/  SHF.R.U32.HI R7, RZ, R16, R7 ;  /* 0x00000010ff077219 */ /* 0x000fca0000011607 */
[----:B------:R-:W1:Y:S01]  /*7130*/  LDC R23, c[0x0][0x748] ;  /* 0x0001d200ff177b82 */ /* 0x000e620000000800 */
[-CC-:B--2---:R-:W-:Y:S02]  /*7140*/  SHF.R.U64 R24, R18, R28.reuse, R7.reuse ;  /* 0x0000001c12187219 */ /* 0x184fe40000001207 */
[----:B------:R-:W-:-:S05]  /*7150*/  SHF.R.U32.HI R7, RZ, R28, R7 ;  /* 0x0000001cff077219 */ /* 0x000fca0000011607 */
[----:B------:R-:W2:Y:S01]  /*7160*/  LDC R25, c[0x0][0x738] ;  /* 0x0001ce00ff197b82 */ /* 0x000ea20000000800 */
[-C--:B---3--:R-:W-:Y:S02]  /*7170*/  SHF.L.U32 R8, R9, R30.reuse, RZ ;  /* 0x0000001e09087219 */ /* 0x088fe400000006ff */
[--C-:B------:R-:W-:Y:S02]  /*7180*/  SHF.R.U64 R26, R24, R30, R7.reuse ;  /* 0x0000001e181a7219 */ /* 0x100fe40000001207 */
[----:B------:R-:W-:Y:S02]  /*7190*/  LOP3.LUT R29, RZ, R8, RZ, 0x33, !PT ;  /* 0x00000008ff1d7212 */ /* 0x000fe400078e33ff */
[----:B------:R-:W-:Y:S01]  /*71a0*/  SHF.R.U32.HI R9, RZ, R30, R7 ;  /* 0x0000001eff097219 */ /* 0x000fe20000011607 */
[----:B------:R-:W3:Y:S01]  /*71b0*/  LDC R31, c[0x0][0x710] ;  /* 0x0001c400ff1f7b82 */ /* 0x000ee20000000800 */
[----:B------:R-:W-:Y:S01]  /*71c0*/  IMAD.MOV.U32 R8, RZ, RZ, R26 ;  /* 0x000000ffff087224 */ /* 0x000fe200078e001a */
[----:B------:R-:W-:Y:S06]  /*71d0*/  @!P0 BRA `(.L_x_157) ;  /* 0x0000000000288947 */ /* 0x000fec0003800000 */
        /* <DEDUP_REMOVED lines=10> */
.L_x_157:
[----:B------:R-:W-:Y:S01]  /*7280*/  ISETP.NE.AND P0, PT, R0, 0x1, PT ;  /* 0x000000010000780c */ /* 0x000fe20003f05270 */
[----:B0-----:R-:W-:Y:S01]  /*7290*/  VIADD R13, R21, 0xffffffff ;  /* 0xffffffff150d7836 */ /* 0x001fe20000000000 */
[----:B-1----:R-:W-:Y:S02]  /*72a0*/  SHF.R.U64 R8, R8, R23, R9 ;  /* 0x0000001708087219 */ /* 0x002fe40000001209 */
[----:B------:R-:W-:Y:S02]  /*72b0*/  SHF.L.U32 R9, R27, R30, RZ ;  /* 0x0000001e1b097219 */ /* 0x000fe400000006ff */
[----:B------:R-:W-:Y:S01]  /*72c0*/  LOP3.LUT R7, R24, R29, RZ, 0xc0, !PT ;  /* 0x0000001d18077212 */ /* 0x000fe200078ec0ff */
[----:B------:R-:W-:Y:S01]  /*72d0*/  IMAD.MOV R11, RZ, RZ, -R8 ;  /* 0x000000ffff0b7224 */ /* 0x000fe200078e0a08 */
[----:B------:R-:W-:-:S03]  /*72e0*/  LOP3.LUT R18, R18, R13, RZ, 0xc0, !PT ;  /* 0x0000000d12127212 */ /* 0x000fc600078ec0ff */
[----:B------:R-:W-:Y:S02]  /*72f0*/  IMAD R9, R9, R8, R7 ;  /* 0x0000000809097224 */ /* 0x000fe400078e0207 */
[----:B------:R-:W-:Y:S02]  /*7300*/  @P0 IMAD R14, R15, R22, R10 ;  /* 0x000000160f0e0224 */ /* 0x000fe400078e020a */
[----:B--2---:R-:W-:Y:S02]  /*7310*/  IMAD R7, R11, R25, R26 ;  /* 0x000000190b077224 */ /* 0x004fe400078e021a */
[----:B---3--:R-:W-:Y:S02]  /*7320*/  IMAD R8, R9, R31, R14 ;  /* 0x0000001f09087224 */ /* 0x008fe400078e020e */
[----:B------:R-:W-:Y:S02]  /*7330*/  IMAD R11, R7, R21, R18 ;  /* 0x00000015070b7224 */ /* 0x000fe400078e0212 */
[----:B------:R-:W-:-:S02]  /*7340*/  IMAD.MOV.U32 R9, RZ, RZ, 0x1 ;  /* 0x00000001ff097424 */ /* 0x000fc400078e00ff */
[----:B------:R-:W-:Y:S01]  /*7350*/  IMAD.MOV.U32 R18, RZ, RZ, R20 ;  /* 0x000000ffff127224 */ /* 0x000fe200078e0014 */
[----:B------:R-:W-:Y:S02]  /*7360*/  SEL R7, R11, R8, !P0 ;  /* 0x000000080b077207 */ /* 0x000fe40004000000 */
[----:B------:R-:W-:-:S07]  /*7370*/  SEL R8, R8, R11, !P0 ;  /* 0x0000000b08087207 */ /* 0x000fce0004000000 */
.L_x_155:
[----:B------:R-:W-:-:S08]  /*7380*/  NOP ;  /* 0x0000000000007918 */ /* 0x000fd00000000000 */
[----:B------:R-:W0:-:S00]  /*7390*/  USETMAXREG.DEALLOC.CTAPOOL 0x28 ;  /* 0x00000028000079c8 */ /* 0x000e0000080e0500 */
[----:B0-----:R-:W-:-:S13]  /*73a0*/  ISETP.NE.AND P0, PT, R6, RZ, PT ;  /* 0x000000ff0600720c */ /* 0x001fda0003f05270 */
[----:B------:R-:W-:Y:S05]  /*73b0*/  @P0 EXIT ;  /* 0x000000000000094d */ /* 0x000fea0003800000 */
[----:B------:R-:W-:Y:S01]  /*73c0*/  LOP3.LUT P0, RZ, R9, 0xff, RZ, 0xc0, !PT ;  /* 0x000000ff09ff7812 */ /* 0x000fe2000780c0ff */
[----:B------:R-:W-:Y:S02]  /*73d0*/  IMAD.MOV.U32 R16, RZ, RZ, 0x1 ;  /* 0x00000001ff107424 */ /* 0x000fe400078e00ff */
[----:B------:R-:W-:-:S10]  /*73e0*/  IMAD.MOV.U32 R15, RZ, RZ, RZ ;  /* 0x000000ffff0f7224 */ /* 0x000fd400078e00ff */
[----:B------:R-:W-:Y:S05]  /*73f0*/  @!P0 BRA `(.L_x_158) ;  /* 0x0000000c005c8947 */ /* 0x000fea0003800000 */
[----:B------:R-:W0:Y:S01]  /*7400*/  LDC R6, c[0x0][0x28c] ;  /* 0x0000a300ff067b82 */ /* 0x000e220000000800 */
[----:B------:R-:W1:Y:S01]  /*7410*/  S2R R11, SR_CgaCtaId ;  /* 0x00000000000b7919 */ /* 0x000e620000008800 */
[----:B------:R-:W-:Y:S01]  /*7420*/  ULDC UR6, c[0x0][0x758] ;  /* 0x0001d60000067ab9 */ /* 0x000fe20000000800 */
[----:B------:R-:W-:Y:S01]  /*7430*/  UMOV UR7, 0xffffffff ;  /* 0xffffffff00077882 */ /* 0x000fe20000000000 */
[----:B------:R-:W-:Y:S01]  /*7440*/  BSSY B0, `(.L_x_158) ;  /* 0x00000d2000007945 */ /* 0x000fe20003800000 */
[----:B------:R-:W-:Y:S01]  /*7450*/  USHF.L.U32 UR7, UR7, UR6, URZ ;  /* 0x0000000607077299 */ /* 0x000fe2000800063f */
[----:B------:R-:W-:Y:S01]  /*7460*/  IMAD.MOV.U32 R13, RZ, RZ, 0x1 ;  /* 0x00000001ff0d7424 */ /* 0x000fe200078e00ff */
[----:B------:R-:W-:Y:S01]  /*7470*/  LOP3.LUT R17, R4, 0x2, RZ, 0xfc, !PT ;  /* 0x0000000204117812 */ /* 0x000fe200078efcff */
[----:B------:R-:W-:Y:S01]  /*7480*/  IMAD.MOV.U32 R16, RZ, RZ, 0x1 ;  /* 0x00000001ff107424 */ /* 0x000fe200078e00ff */
[----:B------:R-:W-:Y:S01]  /*7490*/  ULDC UR5, c[0x0][0x700] ;  /* 0x0001c00000057ab9 */ /* 0x000fe20000000800 */
[----:B------:R-:W-:Y:S01]  /*74a0*/  IMAD.MOV.U32 R15, RZ, RZ, RZ ;  /* 0x000000ffff0f7224 */ /* 0x000fe200078e00ff */
[----:B------:R-:W-:Y:S01]  /*74b0*/  UMOV UR8, 0x1 ;  /* 0x0000000100087882 */ /* 0x000fe20000000000 */
[----:B------:R-:W-:-:S02]  /*74c0*/  UIADD3 UR5, UR5, -0x1, URZ ;  /* 0xffffffff05057890 */ /* 0x000fc4000fffe03f */
[----:B------:R-:W-:Y:S02]  /*74d0*/  USHF.L.U32 UR21, UR8, UR6, URZ ;  /* 0x0000000608157299 */ /* 0x000fe4000800063f */
[----:B------:R-:W-:Y:S01]  /*74e0*/  ULOP3.LUT UR13, URZ, UR7, URZ, 0x33, !UPT ;  /* 0x000000073f0d7292 */ /* 0x000fe2000f8e333f */
[----:B------:R-:W-:Y:S01]  /*74f0*/  ULDC.64 UR32, c[0x0][0x198] ;  /* 0x0000660000207ab9 */ /* 0x000fe20000000a00 */
[----:B0-----:R-:W-:-:S05]  /*7500*/  VIADD R6, R6, 0x3f ;  /* 0x0000003f06067836 */ /* 0x001fca0000000000 */
[----:B------:R-:W-:-:S04]  /*7510*/  SHF.R.S32.HI R9, RZ, 0x1f, R6 ;  /* 0x0000001fff097819 */ /* 0x000fc80000011406 */
[----:B------:R-:W-:Y:S01]  /*7520*/  LEA.HI R9, R9, R6, RZ, 0x6 ;  /* 0x0000000609097211 */ /* 0x000fe200078f30ff */
[C---:B-1----:R-:W-:Y:S02]  /*7530*/  IMAD.SHL.U32 R12, R11.reuse, 0x20, RZ ;  /* 0x000000200b0c7824 */ /* 0x042fe400078e00ff */
[----:B------:R-:W-:Y:S01]  /*7540*/  IMAD.SHL.U32 R11, R11, 0x800, RZ ;  /* 0x000008000b0b7824 */ /* 0x000fe200078e00ff */
[----:B------:R-:W-:Y:S02]  /*7550*/  SHF.R.S32.HI R14, RZ, 0x6, R9 ;  /* 0x00000006ff0e7819 */ /* 0x000fe40000011409 */
[----:B------:R-:W-:Y:S02]  /*7560*/  LOP3.LUT R12, R12, 0x20, RZ, 0xc0, !PT ;  /* 0x000000200c0c7812 */ /* 0x000fe400078ec0ff */
[----:B------:R-:W-:Y:S01]  /*7570*/  LOP3.LUT R11, R11, 0x800, RZ, 0xc0, !PT ;  /* 0x000008000b0b7812 */ /* 0x000fe200078ec0ff */
[----:B------:R-:W-:-:S07]  /*7580*/  VIADD R10, R14, 0x1 ;  /* 0x000000010e0a7836 */ /* 0x000fce0000000000 */
.L_x_169:
[----:B------:R-:W-:-:S03]  /*7590*/  UMOV UR6, 0xffffffff ;  /* 0xffffffff00067882 */ /* 0x000fc60000000000 */
[----:B------:R-:W-:Y:S05]  /*75a0*/  BRA.DIV UR6, `(.L_x_159) ;  /* 0x0000001206587947 */ /* 0x000fea000b800000 */
[----:B------:R-:W-:-:S13]  /*75b0*/  ELECT P0, URZ, PT ;  /* 0x00000000003f782f */ /* 0x000fda0003800000 */
.L_x_184:
[----:B------:R-:W0:Y:S01]  /*75c0*/  LDC R6, c[0x0][0x28c] ;  /* 0x0000a300ff067b82 */ /* 0x000e220000000800 */
[----:B------:R-:W-:Y:S01]  /*75d0*/  BSSY B1, `(.L_x_160) ;  /* 0x0000045000017945 */ /* 0x000fe20003800000 */
[----:B0-----:R-:W-:-:S13]  /*75e0*/  ISETP.LT.OR P0, PT, R6, 0x1, !P0 ;  /* 0x000000010600780c */ /* 0x001fda0004701670 */
[----:B------:R-:W-:Y:S05]  /*75f0*/  @P0 BRA `(.L_x_161) ;  /* 0x0000000400080947 */ /* 0x000fea0003800000 */
[----:B------:R-:W-:Y:S01]  /*7600*/  IMAD.SHL.U32 R21, R8, 0x100, RZ ;  /* 0x0000010008157824 */ /* 0x000fe200078e00ff */
[----:B------:R-:W-:Y:S01]  /*7610*/  CS2R R24, SRZ ;  /* 0x0000000000187805 */ /* 0x000fe2000001ff00 */
[----:B------:R-:W-:Y:S02]  /*7620*/  IMAD R22, R7, 0x40, R12 ;  /* 0x0000004007167824 */ /* 0x000fe400078e020c */
[----:B------:R-:W-:Y:S02]  /*7630*/  IMAD.MOV.U32 R6, RZ, RZ, R10 ;  /* 0x000000ffff067224 */ /* 0x000fe400078e000a */
[----:B------:R-:W-:Y:S02]  /*7640*/  IMAD.MOV.U32 R7, RZ, RZ, R16 ;  /* 0x000000ffff077224 */ /* 0x000fe400078e0010 */
[----:B------:R-:W-:Y:S02]  /*7650*/  IMAD.MOV.U32 R8, RZ, RZ, R15 ;  /* 0x000000ffff087224 */ /* 0x000fe400078e000f */
[----:B------:R-:W-:-:S07]  /*7660*/  IMAD.MOV.U32 R26, RZ, RZ, RZ ;  /* 0x000000ffff1a7224 */ /* 0x000fce00078e00ff */
.L_x_164:
[----:B------:R-:W0:Y:S01]  /*7670*/  S2R R20, SR_CgaCtaId ;  /* 0x0000000000147919 */ /* 0x000e220000008800 */
[----:B------:R-:W-:Y:S02]  /*7680*/  MOV R9, 0x400 ;  /* 0x0000040000097802 */ /* 0x000fe40000000f00 */
[----:B------:R-:W-:-:S13]  /*7690*/  ISETP.NE.AND P1, PT, R5, RZ, PT ;  /* 0x000000ff0500720c */ /* 0x000fda0003f25270 */
[----:B------:R-:W1:Y:S01]  /*76a0*/  @!P1 LDC R19, c[0x0][0x640] ;  /* 0x00019000ff139b82 */ /* 0x000e620000000800 */
[----:B0-----:R-:W-:Y:S02]  /*76b0*/  LEA R23, R20, R9, 0x18 ;  /* 0x0000000914177211 */ /* 0x001fe400078ec0ff */
[----:B------:R-:W-:-:S03]  /*76c0*/  SHF.L.U32 R9, R7, 0x1f, RZ ;  /* 0x0000001f07097819 */ /* 0x000fc600000006ff */
[----:B------:R-:W-:-:S04]  /*76d0*/  IMAD R20, R8, 0x8, R23 ;  /* 0x0000000808147824 */ /* 0x000fc800078e0217 */
[----:B------:R-:W0:Y:S02]  /*76e0*/  SYNCS.PHASECHK.TRANS64.TRYWAIT P0, [R20+URZ+0x40], R9 ;  /* 0x00004009140075a7 */ /* 0x000e24000800017f */
[----:B01----:R-:W-:Y:S05]  /*76f0*/  @!P0 BRA `(.L_x_162) ;  /* 0x0000001000248947 */ /* 0x003fea0003800000 */
.L_x_185:
[----:B0-----:R-:W-:Y:S01]  /*7700*/  PRMT R9, R17, 0x9910, RZ ;  /* 0x0000991011097816 */ /* 0x001fe200000000ff */
[----:B------:R0:W-:Y:S03]  /*7710*/  @!P1 SYNCS.ARRIVE.TRANS64 RZ, [R20+URZ], R19 ;  /* 0x0000001314ff99a7 */ /* 0x0001e6000800003f */
[----:B------:R-:W-:-:S13]  /*7720*/  ISETP.NE.AND P0, PT, R9, 0x2, PT ;  /* 0x000000020900780c */ /* 0x000fda0003f05270 */
[----:B0-----:R-:W-:Y:S05]  /*7730*/  @P0 BRA `(.L_x_163) ;  /* 0x0000000000040947 */ /* 0x001fea0003800000 */
[----:B------:R-:W-:Y:S01]  /*7740*/  BPT.TRAP 0x1 ;  /* 0x000000040000795c */ /* 0x000fe20000300000 */
.L_x_163:
[----:B------:R-:W-:Y:S01]  /*7750*/  IMAD R9, R8, 0x1000, R11 ;  /* 0x0000100008097824 */ /* 0x000fe200078e020b */
[----:B------:R-:W-:Y:S01]  /*7760*/  R2UR UR25, R20 ;  /* 0x00000000141972ca */ /* 0x000fe200000e0000 */
[--C-:B------:R-:W-:Y:S01]  /*7770*/  IMAD R19, R8, 0x4000, R23.reuse ;  /* 0x0000400008137824 */ /* 0x100fe200078e0217 */
[----:B------:R-:W-:Y:S01]  /*7780*/  R2UR UR28, R18 ;  /* 0x00000000121c72ca */ /* 0x000fe200000e0000 */
[--C-:B------:R-:W-:Y:S01]  /*7790*/  IMAD R9, R9, 0x2, R23.reuse ;  /* 0x0000000209097824 */ /* 0x100fe200078e0217 */
[----:B------:R-:W-:Y:S01]  /*77a0*/  R2UR UR27, R21 ;  /* 0x00000000151b72ca */ /* 0x000fe200000e0000 */
[----:B------:R-:W-:Y:S01]  /*77b0*/  IMAD R23, R8, 0x800, R23 ;  /* 0x0000080008177824 */ /* 0x000fe200078e0217 */
[----:B------:R-:W-:Y:S01]  /*77c0*/  R2UR UR24, R19 ;  /* 0x00000000131872ca */ /* 0x000fe200000e0000 */
[----:B------:R-:W-:Y:S01]  /*77d0*/  VIADD R6, R6, 0xffffffff ;  /* 0xffffffff06067836 */ /* 0x000fe20000000000 */
[----:B------:R-:W-:Y:S01]  /*77e0*/  R2UR UR8, R9 ;  /* 0x00000000090872ca */ /* 0x000fe200000e0000 */
[----:B------:R-:W-:Y:S01]  /*77f0*/  UIADD3 UR6, UP0, UR32, 0xf0, URZ ;  /* 0x000000f020067890 */ /* 0x000fe2000ff1e03f */
[----:B------:R-:W-:Y:S01]  /*7800*/  R2UR UR16, R23 ;  /* 0x00000000171072ca */ /* 0x000fe200000e0000 */
[----:B------:R-:W-:Y:S01]  /*7810*/  UIADD3 UR14, UP1, UR32, 0x1f0, URZ ;  /* 0x000001f0200e7890 */ /* 0x000fe2000ff3e03f */
[C---:B------:R-:W-:Y:S01]  /*7820*/  R2UR UR26, R25.reuse ;  /* 0x00000000191a72ca */ /* 0x040fe200000e0000 */
[----:B------:R-:W-:Y:S01]  /*7830*/  UIADD3 UR34, UP2, UR32, 0x2f0, URZ ;  /* 0x000002f020227890 */ /* 0x000fe2000ff5e03f */
[----:B------:R-:W-:Y:S01]  /*7840*/  R2UR UR19, R26 ;  /* 0x000000001a1372ca */ /* 0x000fe200000e0000 */
[----:B------:R-:W-:Y:S01]  /*7850*/  UIADD3.X UR7, URZ, UR33, URZ, UP0, !UPT ;  /* 0x000000213f077290 */ /* 0x000fe200087fe43f */
[----:B------:R-:W-:Y:S01]  /*7860*/  R2UR UR10, R24 ;  /* 0x00000000180a72ca */ /* 0x000fe200000e0000 */
[----:B------:R-:W-:Y:S01]  /*7870*/  UIADD3.X UR15, URZ, UR33, URZ, UP1, !UPT ;  /* 0x000000213f0f7290 */ /* 0x000fe20008ffe43f */
[----:B------:R-:W-:Y:S01]  /*7880*/  R2UR UR11, R22 ;  /* 0x00000000160b72ca */ /* 0x000fe200000e0000 */
[----:B------:R-:W-:Y:S01]  /*7890*/  UIADD3 UR24, UR24, 0x180, URZ ;  /* 0x0000018018187890 */ /* 0x000fe2000fffe03f */
[----:B------:R-:W-:Y:S01]  /*78a0*/  ISETP.GT.AND P1, PT, R6, 0x1, PT ;  /* 0x000000010600780c */ /* 0x000fe20003f24270 */
[----:B------:R-:W-:Y:S01]  /*78b0*/  VIADD R8, R8, 0x1 ;  /* 0x0000000108087836 */ /* 0x000fe20000000000 */
[----:B------:R-:W-:Y:S01]  /*78c0*/  UIADD3.X UR35, URZ, UR33, URZ, UP2, !UPT ;  /* 0x000000213f237290 */ /* 0x000fe200097fe43f */
[----:B------:R-:W-:Y:S01]  /*78d0*/  VIADD R26, R26, 0x1 ;  /* 0x000000011a1a7836 */ /* 0x000fe20000000000 */
[----:B------:R-:W-:Y:S01]  /*78e0*/  UIADD3 UR16, UR16, 0x30180, URZ ;  /* 0x0003018010107890 */ /* 0x000fe2000fffe03f */
[----:B------:R-:W-:Y:S01]  /*78f0*/  VIADD R25, R25, 0x20 ;  /* 0x0000002019197836 */ /* 0x000fe20000000000 */
[----:B------:R-:W-:Y:S01]  /*7900*/  UIADD3 UR8, UR8, 0x20180, URZ ;  /* 0x0002018008087890 */ /* 0x000fe2000fffe03f */
[----:B------:R-:W-:Y:S01]  /*7910*/  ISETP.NE.AND P0, PT, R8, 0x8, PT ;  /* 0x000000080800780c */ /* 0x000fe20003f05270 */
[----:B------:R-:W-:Y:S01]  /*7920*/  UMOV UR22, 0x0 ;  /* 0x0000000000167882 */ /* 0x000fe20000000000 */
[----:B------:R-:W-:Y:S01]  /*7930*/  UMOV UR23, 0x10000000 ;  /* 0x1000000000177882 */ /* 0x000fe20000000000 */
[----:B------:R-:W-:Y:S01]  /*7940*/  UMOV UR17, UR25 ;  /* 0x0000001900117c82 */ /* 0x000fe20008000000 */
[----:B------:R-:W-:Y:S01]  /*7950*/  UMOV UR20, UR28 ;  /* 0x0000001c00147c82 */ /* 0x000fe20008000000 */
[----:B------:R-:W-:Y:S01]  /*7960*/  UMOV UR18, UR27 ;  /* 0x0000001b00127c82 */ /* 0x000fe20008000000 */
[----:B------:R0:W-:Y:S01]  /*7970*/  UTMALDG.3D [UR24], [UR6], desc[UR22] ;  /* 0x00001618060075b4 */ /* 0x0001e20008011000 */
[----:B------:R-:W-:Y:S01]  /*7980*/  UMOV UR29, 0x30000 ;  /* 0x00030000001d7882 */ /* 0x000fe20000000000 */
[----:B------:R-:W-:Y:S01]  /*7990*/  UMOV UR9, UR25 ;  /* 0x0000001900097c82 */ /* 0x000fe20008000000 */
[----:B------:R-:W-:Y:S01]  /*79a0*/  UMOV UR12, UR28 ;  /* 0x0000001c000c7c82 */ /* 0x000fe20008000000 */
[----:B------:R-:W-:Y:S01]  /*79b0*/  SEL R20, RZ, 0x1, P0 ;  /* 0x00000001ff147807 */ /* 0x000fe20000000000 */
[----:B------:R-:W-:Y:S01]  /*79c0*/  VIADD R24, R24, 0x40 ;  /* 0x0000004018187836 */ /* 0x000fe20000000000 */
[----:B------:R-:W-:Y:S01]  /*79d0*/  SEL R8, R8, RZ, P0 ;  /* 0x000000ff08087207 */ /* 0x000fe20000000000 */
[----:B------:R0:W-:Y:S01]  /*79e0*/  UTMALDG.3D [UR16], [UR14], desc[UR22] ;  /* 0x000016100e0075b4 */ /* 0x0001e20008011000 */
[----:B------:R-:W-:Y:S01]  /*79f0*/  LOP3.LUT R7, R7, R20, RZ, 0x3c, !PT ;  /* 0x0000001407077212 */ /* 0x000fe200078e3cff */
[----:B------:R0:W-:Y:S02]  /*7a00*/  UTMALDG.3D.MULTICAST [UR8], [UR34], UR29, desc[UR22] ;  /* 0x00001608220073b4 */ /* 0x0001e4000801181d */
[----:B0-----:R-:W-:Y:S05]  /*7a10*/  @P1 BRA `(.L_x_164) ;  /* 0xfffffffc00141947 */ /* 0x001fea000383ffff */
.L_x_161:
[----:B------:R-:W-:Y:S05]  /*7a20*/  BSYNC B1 ;  /* 0x0000000000017941 */ /* 0x000fea0003800000 */
.L_x_160:
[----:B------:R-:W-:Y:S01]  /*7a30*/  LOP3.LUT P1, RZ, R13, 0xff, RZ, 0xc0, !PT ;  /* 0x000000ff0dff7812 */ /* 0x000fe2000782c0ff */
[----:B------:R-:W-:Y:S01]  /*7a40*/  IMAD.IADD R15, R14, 0x1, R15 ;  /* 0x000000010e0f7824 */ /* 0x000fe200078e020f */
[----:B------:R-:W-:Y:S01]  /*7a50*/  IADD3 R2, P2, R2, UR30, RZ ;  /* 0x0000001e02027c10 */ /* 0x000fe2000ff5e0ff */
[----:B------:R-:W-:Y:S01]  /*7a60*/  ULDC.64 UR6, c[0x0][0x750] ;  /* 0x0001d40000067ab9 */ /* 0x000fe20000000a00 */
[----:B------:R-:W-:Y:S01]  /*7a70*/  BSSY B1, `(.L_x_165) ;  /* 0x000006c000017945 */ /* 0x000fe20003800000 */
[----:B------:R-:W-:Y:S01]  /*7a80*/  IMAD.MOV.U32 R18, RZ, RZ, -0x1 ;  /* 0xffffffffff127424 */ /* 0x000fe200078e00ff */
[----:B------:R-:W-:Y:S02]  /*7a90*/  ISETP.GT.U32.AND P0, PT, R15, 0x7, PT ;  /* 0x000000070f00780c */ /* 0x000fe40003f04070 */
[----:B------:R-:W-:Y:S02]  /*7aa0*/  SHF.R.U32.HI R6, RZ, 0x3, R15 ;  /* 0x00000003ff067819 */ /* 0x000fe4000001160f */
[----:B------:R-:W-:-:S02]  /*7ab0*/  ISETP.LT.U32.AND P0, PT, R14, 0x8, P0 ;  /* 0x000000080e00780c */ /* 0x000fc40000701070 */
[----:B------:R-:W-:Y:S01]  /*7ac0*/  IADD3.X R3, R3, UR4, RZ, P2, !PT ;  /* 0x0000000403037c10 */ /* 0x000fe200097fe4ff */
[----:B------:R-:W0:Y:S01]  /*7ad0*/  @P1 S2R R8, SR_CgaCtaId ;  /* 0x0000000000081919 */ /* 0x000e220000008800 */
[----:B------:R-:W-:Y:S02]  /*7ae0*/  @P1 MOV R7, 0x400 ;  /* 0x0000040000071802 */ /* 0x000fe40000000f00 */
[----:B------:R-:W-:Y:S02]  /*7af0*/  ISETP.GE.U32.AND P2, PT, R2, UR6, PT ;  /* 0x0000000602007c0c */ /* 0x000fe4000bf46070 */
[----:B------:R-:W-:Y:S02]  /*7b00*/  LOP3.LUT R6, R6, 0x1, RZ, 0xc0, !PT ;  /* 0x0000000106067812 */ /* 0x000fe400078ec0ff */
[----:B------:R-:W-:Y:S02]  /*7b10*/  LOP3.LUT R15, R15, 0x7, RZ, 0xc0, !PT ;  /* 0x000000070f0f7812 */ /* 0x000fe400078ec0ff */
[----:B------:R-:W-:-:S02]  /*7b20*/  PRMT R13, RZ, 0x7610, R13 ;  /* 0x00007610ff0d7816 */ /* 0x000fc4000000000d */
[----:B0-----:R-:W-:Y:S01]  /*7b30*/  @P1 LEA R7, R8, R7, 0x18 ;  /* 0x0000000708071211 */ /* 0x001fe200078ec0ff */
[----:B------:R-:W-:-:S03]  /*7b40*/  IMAD.MOV.U32 R8, RZ, RZ, -0x1 ;  /* 0xffffffffff087424 */ /* 0x000fc600078e00ff */
[----:B------:R0:W-:Y:S01]  /*7b50*/  @P1 SYNCS.ARRIVE.TRANS64.A1T0 RZ, [R7+URZ+0x98], RZ ;  /* 0x000098ff07ff19a7 */ /* 0x0001e2000810003f */
[----:B------:R-:W-:-:S04]  /*7b60*/  ISETP.NE.U32.AND P1, PT, R6, 0x1, PT ;  /* 0x000000010600780c */ /* 0x000fc80003f25070 */
[----:B------:R-:W-:Y:S02]  /*7b70*/  ISETP.GT.U32.AND P1, PT, R14, 0x7, !P1 ;  /* 0x000000070e00780c */ /* 0x000fe40004f24070 */
[----:B0-----:R-:W-:Y:S02]  /*7b80*/  SEL R7, RZ, 0x1, !P0 ;  /* 0x00000001ff077807 */ /* 0x001fe40004000000 */
[----:B------:R-:W-:Y:S02]  /*7b90*/  ISETP.GE.U32.AND.EX P0, PT, R3, UR7, PT, P2 ;  /* 0x0000000703007c0c */ /* 0x000fe4000bf06120 */
[----:B------:R-:W-:-:S04]  /*7ba0*/  SEL R6, RZ, 0x1, !P1 ;  /* 0x00000001ff067807 */ /* 0x000fc80004800000 */
[----:B------:R-:W-:Y:S01]  /*7bb0*/  LOP3.LUT R16, R6, R16, R7, 0x96, !PT ;  /* 0x0000001006107212 */ /* 0x000fe200078e9607 */
[----:B------:R-:W-:Y:S01]  /*7bc0*/  IMAD.MOV.U32 R7, RZ, RZ, -0x1 ;  /* 0xffffffffff077424 */ /* 0x000fe200078e00ff */
[----:B------:R-:W-:-:S05]  /*7bd0*/  PRMT R6, RZ, 0x7610, R6 ;  /* 0x00007610ff067816 */ /* 0x000fca0000000006 */
[----:B------:R-:W-:Y:S05]  /*7be0*/  @P0 BRA `(.L_x_166) ;  /* 0x0000000400500947 */ /* 0x000fea0003800000 */
[----:B------:R-:W0:Y:S01]  /*7bf0*/  S2R R19, SR_CTAID.X ;  /* 0x0000000000137919 */ /* 0x000e220000002500 */
[----:B------:R-:W-:Y:S01]  /*7c00*/  ULDC.64 UR6, c[0x0][0x728] ;  /* 0x0001ca0000067ab9 */ /* 0x000fe20000000a00 */
[----:B------:R-:W-:Y:S01]  /*7c10*/  ULDC UR9, c[0x0][0x730] ;  /* 0x0001cc0000097ab9 */ /* 0x000fe20000000800 */
[----:B------:R-:W-:Y:S01]  /*7c20*/  ISETP.NE.U32.AND P0, PT, RZ, UR6, PT ;  /* 0x00000006ff007c0c */ /* 0x000fe2000bf05070 */
[----:B------:R-:W1:Y:S01]  /*7c30*/  S2R R20, SR_CTAID.Y ;  /* 0x0000000000147919 */ /* 0x000e620000002600 */
[----:B------:R-:W-:Y:S01]  /*7c40*/  ULDC UR10, c[0x0][0x150] ;  /* 0x00005400000a7ab9 */ /* 0x000fe20000000800 */
[----:B------:R-:W-:Y:S01]  /*7c50*/  IMAD.MOV.U32 R6, RZ, RZ, R2 ;  /* 0x000000ffff067224 */ /* 0x000fe200078e0002 */
[----:B------:R-:W-:Y:S01]  /*7c60*/  ISETP.NE.AND.EX P0, PT, RZ, UR7, PT, P0 ;  /* 0x00000007ff007c0c */ /* 0x000fe2000bf05300 */
[----:B------:R-:W-:Y:S01]  /*7c70*/  IMAD.MOV.U32 R7, RZ, RZ, R3 ;  /* 0x000000ffff077224 */ /* 0x000fe200078e0003 */
[----:B0-----:R-:W-:-:S11]  /*7c80*/  I2FP.F32.U32 R22, R19 ;  /* 0x0000001300167245 */ /* 0x001fd60000201000 */
[----:B------:R-:W-:Y:S05]  /*7c90*/  @!P0 BRA `(.L_x_167) ;  /* 0x0000000000288947 */ /* 0x000fea0003800000 */
[----:B------:R-:W-:Y:S02]  /*7ca0*/  ULDC UR8, c[0x0][0x734] ;  /* 0x0001cd0000087ab9 */ /* 0x000fe40000000800 */
[----:B------:R-:W-:-:S05]  /*7cb0*/  IADD3 R7, P0, R2, UR8, RZ ;  /* 0x0000000802077c10 */ /* 0x000fca000ff1e0ff */
[----:B------:R-:W-:-:S04]  /*7cc0*/  IMAD.X R21, RZ, RZ, R3, P0 ;  /* 0x000000ffff157224 */ /* 0x000fc800000e0603 */
[----:B------:R-:W-:-:S04]  /*7cd0*/  IMAD.WIDE.U32 R8, R21, UR6, RZ ;  /* 0x0000000615087c25 */ /* 0x000fc8000f8e00ff */
[----:B------:R-:W-:-:S04]  /*7ce0*/  IMAD.WIDE.U32 R8, P0, R7, UR7, R8 ;  /* 0x0000000707087c25 */ /* 0x000fc8000f800008 */
[----:B------:R-:W-:-:S04]  /*7cf0*/  IMAD.WIDE.U32 R6, R7, UR6, RZ ;  /* 0x0000000607067c25 */ /* 0x000fc8000f8e00ff */
[----:B------:R-:W-:Y:S01]  /*7d00*/  IMAD.MOV.U32 R6, RZ, RZ, R9 ;  /* 0x000000ffff067224 */ /* 0x000fe200078e0009 */
[----:B------:R-:W-:Y:S01]  /*7d10*/  IADD3 RZ, P1, R7, R8, RZ ;  /* 0x0000000807ff7210 */ /* 0x000fe20007f3e0ff */
[----:B------:R-:W-:-:S04]  /*7d20*/  IMAD.X R7, RZ, RZ, RZ, P0 ;  /* 0x000000ffff077224 */ /* 0x000fc800000e06ff */
[----:B------:R-:W-:-:S08]  /*7d30*/  IMAD.WIDE.U32.X R6, R21, UR7, R6, P1 ;  /* 0x0000000715067c25 */ /* 0x000fd000088e0406 */
.L_x_167:
[--C-:B------:R-:W-:Y:S01]  /*7d40*/  SHF.R.U64 R18, R6, UR9, R7.reuse ;  /* 0x0000000906127c19 */ /* 0x100fe20008001207 */
[----:B------:R-:W-:Y:S01]  /*7d50*/  FMUL R22, R22, UR10 ;  /* 0x0000000a16167c20 */ /* 0x000fe20008400000 */
[----:B------:R-:W-:Y:S01]  /*7d60*/  SHF.R.U32.HI R6, RZ, UR9, R7 ;  /* 0x00000009ff067c19 */ /* 0x000fe20008011607 */
[----:B------:R-:W0:Y:S01]  /*7d70*/  LDC R8, c[0x0][0x144] ;  /* 0x00005100ff087b82 */ /* 0x000e220000000800 */
[----:B------:R-:W-:Y:S01]  /*7d80*/  IADD3 R7, P0, RZ, -R18, RZ ;  /* 0x80000012ff077210 */ /* 0x000fe20007f1e0ff */
[----:B------:R-:W-:Y:S01]  /*7d90*/  ULDC UR8, c[0x0][0x154] ;  /* 0x0000550000087ab9 */ /* 0x000fe20000000800 */
[----:B-1----:R-:W-:Y:S01]  /*7da0*/  I2FP.F32.U32 R9, R20 ;  /* 0x0000001400097245 */ /* 0x002fe20000201000 */
[----:B------:R-:W1:Y:S01]  /*7db0*/  F2I.U32.TRUNC.NTZ R22, R22 ;  /* 0x0000001600167305 */ /* 0x000e62000020f000 */
[----:B------:R-:W-:Y:S01]  /*7dc0*/  ULDC.64 UR6, c[0x0][0x720] ;  /* 0x0001c80000067ab9 */ /* 0x000fe20000000a00 */
[----:B------:R-:W-:Y:S01]  /*7dd0*/  IMAD.X R6, RZ, RZ, ~R6, P0 ;  /* 0x000000ffff067224 */ /* 0x000fe200000e0e06 */
[----:B------:R-:W-:Y:S01]  /*7de0*/  ISETP.NE.AND P2, PT, R0, 0x1, PT ;  /* 0x000000010000780c */ /* 0x000fe20003f45270 */
[----:B------:R-:W-:Y:S01]  /*7df0*/  FMUL R23, R9, UR8 ;  /* 0x0000000809177c20 */ /* 0x000fe20008400000 */
[----:B------:R-:W2:Y:S01]  /*7e00*/  LDC R25, c[0x0][0x148] ;  /* 0x00005200ff197b82 */ /* 0x000ea20000000800 */
[----:B------:R-:W-:Y:S01]  /*7e10*/  IMAD R6, R6, UR6, RZ ;  /* 0x0000000606067c24 */ /* 0x000fe2000f8e02ff */
[----:B------:R-:W-:-:S02]  /*7e20*/  ULDC.64 UR8, c[0x0][0x740] ;  /* 0x0001d00000087ab9 */ /* 0x000fc40000000a00 */
[----:B------:R-:W-:Y:S01]  /*7e30*/  ISETP.NE.U32.AND P0, PT, RZ, UR8, PT ;  /* 0x00000008ff007c0c */ /* 0x000fe2000bf05070 */
[----:B------:R-:W3:Y:S01]  /*7e40*/  F2I.U32.TRUNC.NTZ R23, R23 ;  /* 0x0000001700177305 */ /* 0x000ee2000020f000 */
[C---:B------:R-:W-:Y:S02]  /*7e50*/  IMAD R9, R7.reuse, UR7, R6 ;  /* 0x0000000707097c24 */ /* 0x040fe4000f8e0206 */
[----:B------:R-:W-:Y:S01]  /*7e60*/  IMAD.WIDE.U32 R6, R7, UR6, R2 ;  /* 0x0000000607067c25 */ /* 0x000fe2000f8e0002 */
[----:B------:R-:W-:Y:S01]  /*7e70*/  ULDC UR6, c[0x0][0x718] ;  /* 0x0001c60000067ab9 */ /* 0x000fe20000000800 */
[----:B------:R-:W-:Y:S02]  /*7e80*/  ISETP.NE.AND.EX P0, PT, RZ, UR9, PT, P0 ;  /* 0x00000009ff007c0c */ /* 0x000fe4000bf05300 */
[----:B------:R-:W-:Y:S02]  /*7e90*/  IMAD.IADD R7, R7, 0x1, R9 ;  /* 0x0000000107077824 */ /* 0x000fe400078e0209 */
[----:B-1----:R-:W-:-:S03]  /*7ea0*/  IMAD.MOV R22, RZ, RZ, -R22 ;  /* 0x000000ffff167224 */ /* 0x002fc600078e0a16 */
[----:B------:R-:W-:Y:S01]  /*7eb0*/  SHF.R.U64 R21, R6, UR6, R7 ;  /* 0x0000000606157c19 */ /* 0x000fe20008001207 */
[----:B0-----:R-:W-:Y:S01]  /*7ec0*/  IMAD R19, R8, R22, R19 ;  /* 0x0000001608137224 */ /* 0x001fe200078e0213 */
[----:B------:R-:W-:Y:S01]  /*7ed0*/  SHF.R.U32.HI R6, RZ, UR6, R7 ;  /* 0x00000006ff067c19 */ /* 0x000fe20008011607 */
[----:B------:R-:W-:Y:S01]  /*7ee0*/  ULDC UR6, c[0x0][0x708] ;  /* 0x0001c20000067ab9 */ /* 0x000fe20000000800 */
[----:B---3--:R-:W-:Y:S02]  /*7ef0*/  IMAD.MOV R8, RZ, RZ, -R23 ;  /* 0x000000ffff087224 */ /* 0x008fe400078e0a17 */
[--C-:B------:R-:W-:Y:S02]  /*7f00*/  SHF.R.U64 R22, R21, UR6, R6.reuse ;  /* 0x0000000615167c19 */ /* 0x100fe40008001206 */
[----:B------:R-:W-:Y:S01]  /*7f10*/  SHF.R.U32.HI R7, RZ, UR6, R6 ;  /* 0x00000006ff077c19 */ /* 0x000fe20008011606 */
[----:B------:R-:W-:Y:S01]  /*7f20*/  ULDC UR6, c[0x0][0x758] ;  /* 0x0001d60000067ab9 */ /* 0x000fe20000000800 */
[----:B--2---:R-:W-:-:S02]  /*7f30*/  @P2 IMAD R19, R25, R8, R20 ;  /* 0x0000000819132224 */ /* 0x004fc400078e0214 */
[--C-:B------:R-:W-:Y:S02]  /*7f40*/  SHF.R.U64 R20, R22, UR6, R7.reuse ;  /* 0x0000000616147c19 */ /* 0x100fe40008001207 */
[----:B------:R-:W-:-:S03]  /*7f50*/  SHF.R.U32.HI R23, RZ, UR6, R7 ;  /* 0x00000006ff177c19 */ /* 0x000fc60008011607 */
[----:B------:R-:W-:Y:S02]  /*7f60*/  IMAD.MOV.U32 R8, RZ, RZ, R20 ;  /* 0x000000ffff087224 */ /* 0x000fe400078e0014 */
[----:B------:R-:W-:Y:S01]  /*7f70*/  IMAD.MOV.U32 R7, RZ, RZ, R23 ;  /* 0x000000ffff077224 */ /* 0x000fe200078e0017 */
[----:B------:R-:W-:Y:S06]  /*7f80*/  @!P0 BRA `(.L_x_168) ;  /* 0x00000000002c8947 */ /* 0x000fec0003800000 */
        /* <DEDUP_REMOVED lines=9> */
[----:B------:R-:W-:-:S04]  /*8020*/  IMAD.WIDE.U32.X R6, R23, UR9, R6, P1 ;  /* 0x0000000917067c25 */ /* 0x000fc800088e0406 */
[----:B------:R-:W-:-:S07]  /*8030*/  IMAD.MOV.U32 R8, RZ, RZ, R6 ;  /* 0x000000ffff087224 */ /* 0x000fce00078e0006 */
.L_x_168:
[----:B------:R-:W-:Y:S01]  /*8040*/  ULDC UR6, c[0x0][0x748] ;  /* 0x0001d20000067ab9 */ /* 0x000fe20000000800 */
[----:B------:R-:W-:Y:S01]  /*8050*/  LOP3.LUT R6, R22, UR13, RZ, 0xc0, !PT ;  /* 0x0000000d16067c12 */ /* 0x000fe2000f8ec0ff */
[----:B------:R-:W-:Y:S01]  /*8060*/  ULDC UR7, c[0x0][0x710] ;  /* 0x0001c40000077ab9 */ /* 0x000fe20000000800 */
[----:B------:R-:W-:Y:S01]  /*8070*/  SHF.R.U64 R7, R8, UR6, R7 ;  /* 0x0000000608077c19 */ /* 0x000fe20008001207 */
[----:B------:R-:W-:Y:S01]  /*8080*/  ULDC UR6, c[0x0][0x738] ;  /* 0x0001ce0000067ab9 */ /* 0x000fe20000000800 */
[----:B------:R-:W-:-:S03]  /*8090*/  LOP3.LUT R21, R21, UR5, RZ, 0xc0, !PT ;  /* 0x0000000515157c12 */ /* 0x000fc6000f8ec0ff */
[----:B------:R-:W-:Y:S02]  /*80a0*/  IMAD.MOV R9, RZ, RZ, -R7 ;  /* 0x000000ffff097224 */ /* 0x000fe400078e0a07 */
[----:B------:R-:W-:Y:S02]  /*80b0*/  IMAD R6, R7, UR21, R6 ;  /* 0x0000001507067c24 */ /* 0x000fe4000f8e0206 */
[----:B------:R-:W-:Y:S01]  /*80c0*/  IMAD R20, R9, UR6, R20 ;  /* 0x0000000609147c24 */ /* 0x000fe2000f8e0214 */
[----:B------:R-:W-:Y:S01]  /*80d0*/  ULDC UR6, c[0x0][0x700] ;  /* 0x0001c00000067ab9 */ /* 0x000fe20000000800 */
[----:B------:R-:W-:Y:S02]  /*80e0*/  IMAD R19, R6, UR7, R19 ;  /* 0x0000000706137c24 */ /* 0x000fe4000f8e0213 */
[----:B------:R-:W-:Y:S02]  /*80f0*/  IMAD R20, R20, UR6, R21 ;  /* 0x0000000614147c24 */ /* 0x000fe4000f8e0215 */
[----:B------:R-:W-:-:S03]  /*8100*/  IMAD.MOV.U32 R6, RZ, RZ, 0x1 ;  /* 0x00000001ff067424 */ /* 0x000fc600078e00ff */
[----:B------:R-:W-:Y:S02]  /*8110*/  SEL R7, R20, R19, !P2 ;  /* 0x0000001314077207 */ /* 0x000fe40005000000 */
[----:B------:R-:W-:-:S07]  /*8120*/  SEL R8, R19, R20, !P2 ;  /* 0x0000001413087207 */ /* 0x000fce0005000000 */
.L_x_166:
[----:B------:R-:W-:Y:S05]  /*8130*/  BSYNC B1 ;  /* 0x0000000000017941 */ /* 0x000fea0003800000 */
.L_x_165:
[----:B------:R-:W-:-:S13]  /*8140*/  LOP3.LUT P0, RZ, R6, 0xff, RZ, 0xc0, !PT ;  /* 0x000000ff06ff7812 */ /* 0x000fda000780c0ff */
[----:B------:R-:W-:Y:S05]  /*8150*/  @P0 BRA `(.L_x_169) ;  /* 0xfffffff4000c0947 */ /* 0x000fea000383ffff */
[----:B------:R-:W-:Y:S05]  /*8160*/  BSYNC B0 ;  /* 0x0000000000007941 */ /* 0x000fea0003800000 */
.L_x_158:
[----:B------:R-:W-:-:S03]  /*8170*/  UMOV UR6, 0xffffffff ;  /* 0xffffffff00067882 */ /* 0x000fc60000000000 */
[----:B------:R-:W-:Y:S05]  /*8180*/  BRA.DIV UR6, `(.L_x_170) ;  /* 0x0000000606947947 */ /* 0x000fea000b800000 */
[----:B------:R-:W-:-:S13]  /*8190*/  ELECT P0, URZ, PT ;  /* 0x00000000003f782f */ /* 0x000fda0003800000 */
.L_x_188:
[----:B------:R-:W-:Y:S04]  /*81a0*/  BSSY B0, `(.L_x_171) ;  /* 0x000004f000007945 */ /* 0x000fe80003800000 */
[----:B------:R-:W-:Y:S05]  /*81b0*/  @!P0 BRA `(.L_x_172) ;  /* 0x0000000400348947 */ /* 0x000fea0003800000 */
[----:B------:R-:W-:-:S04]  /*81c0*/  LOP3.LUT R4, R4, 0x2, RZ, 0xfc, !PT ;  /* 0x0000000204047812 */ /* 0x000fc800078efcff */
[----:B------:R-:W-:-:S13]  /*81d0*/  ISETP.NE.AND P0, PT, R4, 0x3, PT ;  /* 0x000000030400780c */ /* 0x000fda0003f05270 */
[----:B------:R-:W-:Y:S05]  /*81e0*/  @!P0 BRA `(.L_x_173) ;  /* 0x0000000000048947 */ /* 0x000fea0003800000 */
[----:B------:R-:W-:Y:S01]  /*81f0*/  BPT.TRAP 0x1 ;  /* 0x000000040000795c */ /* 0x000fe20000300000 */
.L_x_173:
[----:B------:R-:W0:Y:S01]  /*8200*/  S2R R3, SR_CgaCtaId ;  /* 0x0000000000037919 */ /* 0x000e220000008800 */
[----:B------:R-:W-:Y:S02]  /*8210*/  MOV R0, 0x400 ;  /* 0x0000040000007802 */ /* 0x000fe40000000f00 */
[----:B------:R-:W-:Y:S02]  /*8220*/  SHF.L.U32 R2, R16, 0x1f, RZ ;  /* 0x0000001f10027819 */ /* 0x000fe400000006ff */
[----:B0-----:R-:W-:-:S05]  /*8230*/  LEA R0, R3, R0, 0x18 ;  /* 0x0000000003007211 */ /* 0x001fca00078ec0ff */
[----:B------:R-:W-:-:S04]  /*8240*/  VIADD R0, R0, 0x40 ;  /* 0x0000004000007836 */ /* 0x000fc80000000000 */
[C---:B------:R-:W-:Y:S02]  /*8250*/  IMAD R5, R15.reuse, 0x8, R0 ;  /* 0x000000080f057824 */ /* 0x040fe400078e0200 */
[----:B------:R-:W-:Y:S02]  /*8260*/  VIADD R15, R15, 0x1 ;  /* 0x000000010f0f7836 */ /* 0x000fe40000000000 */
[----:B------:R-:W0:Y:S03]  /*8270*/  SYNCS.PHASECHK.TRANS64.TRYWAIT P0, [R5+URZ], R2 ;  /* 0x00000002050075a7 */ /* 0x000e26000800017f */
[----:B------:R-:W-:-:S04]  /*8280*/  ISETP.NE.AND P1, PT, R15, 0x8, PT ;  /* 0x000000080f00780c */ /* 0x000fc80003f25270 */
[----:B------:R-:W-:Y:S02]  /*8290*/  SEL R3, RZ, 0x1, P1 ;  /* 0x00000001ff037807 */ /* 0x000fe40000800000 */
[----:B------:R-:W-:Y:S02]  /*82a0*/  SEL R15, R15, RZ, P1 ;  /* 0x000000ff0f0f7207 */ /* 0x000fe40000800000 */
[----:B------:R-:W-:-:S03]  /*82b0*/  LOP3.LUT R16, R16, R3, RZ, 0x3c, !PT ;  /* 0x0000000310107212 */ /* 0x000fc600078e3cff */
[----:B------:R-:W-:Y:S01]  /*82c0*/  IMAD R7, R15, 0x8, R0 ;  /* 0x000000080f077824 */ /* 0x000fe200078e0200 */
[----:B------:R-:W-:Y:S01]  /*82d0*/  SHF.L.U32 R4, R16, 0x1f, RZ ;  /* 0x0000001f10047819 */ /* 0x000fe200000006ff */
[----:B0-----:R-:W-:Y:S06]  /*82e0*/  @!P0 BRA `(.L_x_174) ;  /* 0x00000004005c8947 */ /* 0x001fec0003800000 */
.L_x_189:
[----:B------:R-:W1:Y:S01]  /*82f0*/  SYNCS.PHASECHK.TRANS64.TRYWAIT P0, [R7+URZ], R4 ;  /* 0x00000004070075a7 */ /* 0x000e62000800017f */
[----:B0-----:R-:W-:-:S05]  /*8300*/  VIADD R2, R15, 0x1 ;  /* 0x000000010f027836 */ /* 0x001fca0000000000 */
[----:B------:R-:W-:-:S04]  /*8310*/  ISETP.NE.AND P1, PT, R2, 0x8, PT ;  /* 0x000000080200780c */ /* 0x000fc80003f25270 */
[----:B------:R-:W-:Y:S02]  /*8320*/  SEL R3, RZ, 0x1, P1 ;  /* 0x00000001ff037807 */ /* 0x000fe40000800000 */
[----:B------:R-:W-:Y:S02]  /*8330*/  SEL R9, R2, RZ, P1 ;  /* 0x000000ff02097207 */ /* 0x000fe40000800000 */
[----:B------:R-:W-:-:S03]  /*8340*/  LOP3.LUT R16, R16, R3, RZ, 0x3c, !PT ;  /* 0x0000000310107212 */ /* 0x000fc600078e3cff */
[----:B------:R-:W-:Y:S01]  /*8350*/  IMAD R6, R9, 0x8, R0 ;  /* 0x0000000809067824 */ /* 0x000fe200078e0200 */
[----:B------:R-:W-:Y:S01]  /*8360*/  SHF.L.U32 R5, R16, 0x1f, RZ ;  /* 0x0000001f10057819 */ /* 0x000fe200000006ff */
[----:B-1----:R-:W-:Y:S06]  /*8370*/  @!P0 BRA `(.L_x_175) ;  /* 0x00000004004c8947 */ /* 0x002fec0003800000 */
.L_x_190:
[----:B------:R-:W1:Y:S01]  /*8380*/  SYNCS.PHASECHK.TRANS64.TRYWAIT P0, [R6+URZ], R5 ;  /* 0x00000005060075a7 */ /* 0x000e62000800017f */
[----:B------:R-:W-:-:S05]  /*8390*/  VIADD R2, R9, 0x1 ;  /* 0x0000000109027836 */ /* 0x000fca0000000000 */
[----:B------:R-:W-:-:S04]  /*83a0*/  ISETP.NE.AND P1, PT, R2, 0x8, PT ;  /* 0x000000080200780c */ /* 0x000fc80003f25270 */
[----:B------:R-:W-:Y:S02]  /*83b0*/  SEL R3, RZ, 0x1, P1 ;  /* 0x00000001ff037807 */ /* 0x000fe40000800000 */
[----:B0-----:R-:W-:Y:S02]  /*83c0*/  SEL R7, R2, RZ, P1 ;  /* 0x000000ff02077207 */ /* 0x001fe40000800000 */
[----:B------:R-:W-:-:S03]  /*83d0*/  LOP3.LUT R16, R16, R3, RZ, 0x3c, !PT ;  /* 0x0000000310107212 */ /* 0x000fc600078e3cff */
[----:B------:R-:W-:Y:S01]  /*83e0*/  IMAD R9, R7, 0x8, R0 ;  /* 0x0000000807097824 */ /* 0x000fe200078e0200 */
[----:B------:R-:W-:Y:S01]  /*83f0*/  SHF.L.U32 R4, R16, 0x1f, RZ ;  /* 0x0000001f10047819 */ /* 0x000fe200000006ff */
[----:B-1----:R-:W-:Y:S06]  /*8400*/  @!P0 BRA `(.L_x_176) ;  /* 0x00000004003c8947 */ /* 0x002fec0003800000 */
.L_x_191:
[----:B------:R-:W1:Y:S01]  /*8410*/  SYNCS.PHASECHK.TRANS64.TRYWAIT P0, [R9+URZ], R4 ;  /* 0x00000004090075a7 */ /* 0x000e62000800017f */
[----:B------:R-:W-:-:S05]  /*8420*/  VIADD R2, R7, 0x1 ;  /* 0x0000000107027836 */ /* 0x000fca0000000000 */
[----:B------:R-:W-:-:S04]  /*8430*/  ISETP.NE.AND P1, PT, R2, 0x8, PT ;  /* 0x000000080200780c */ /* 0x000fc80003f25270 */
[----:B------:R-:W-:Y:S02]  /*8440*/  SEL R3, RZ, 0x1, P1 ;  /* 0x00000001ff037807 */ /* 0x000fe40000800000 */
[----:B------:R-:W-:Y:S02]  /*8450*/  SEL R7, R2, RZ, P1 ;  /* 0x000000ff02077207 */ /* 0x000fe40000800000 */
[----:B------:R-:W-:-:S03]  /*8460*/  LOP3.LUT R16, R16, R3, RZ, 0x3c, !PT ;  /* 0x0000000310107212 */ /* 0x000fc600078e3cff */
[----:B0-----:R-:W-:Y:S01]  /*8470*/  IMAD R6, R7, 0x8, R0 ;  /* 0x0000000807067824 */ /* 0x001fe200078e0200 */
[----:B------:R-:W-:Y:S01]  /*8480*/  SHF.L.U32 R5, R16, 0x1f, RZ ;  /* 0x0000001f10057819 */ /* 0x000fe200000006ff */
[----:B-1----:R-:W-:Y:S06]  /*8490*/  @!P0 BRA `(.L_x_177) ;  /* 0x00000004002c8947 */ /* 0x002fec0003800000 */
.L_x_192:
        /* <DEDUP_REMOVED lines=9> */
.L_x_193:
        /* <DEDUP_REMOVED lines=9> */
.L_x_194:
[----:B------:R-:W1:Y:S01]  /*85c0*/  SYNCS.PHASECHK.TRANS64.TRYWAIT P0, [R6+URZ], R5 ;  /* 0x00000005060075a7 */ /* 0x000e62000800017f */
[----:B------:R-:W-:-:S05]  /*85d0*/  VIADD R2, R7, 0x1 ;  /* 0x0000000107027836 */ /* 0x000fca0000000000 */
[----:B------:R-:W-:-:S04]  /*85e0*/  ISETP.NE.AND P1, PT, R2, 0x8, PT ;  /* 0x000000080200780c */ /* 0x000fc80003f25270 */
[----:B0-----:R-:W-:Y:S02]  /*85f0*/  SEL R4, RZ, 0x1, P1 ;  /* 0x00000001ff047807 */ /* 0x001fe40000800000 */
[----:B------:R-:W-:Y:S02]  /*8600*/  SEL R3, R2, RZ, P1 ;  /* 0x000000ff02037207 */ /* 0x000fe40000800000 */
[----:B------:R-:W-:Y:S01]  /*8610*/  LOP3.LUT R4, R11, R4, RZ, 0x3c, !PT ;  /* 0x000000040b047212 */ /* 0x000fe200078e3cff */
[----:B-1----:R-:W-:Y:S06]  /*8620*/  @!P0 BRA `(.L_x_180) ;  /* 0x0000000400048947 */ /* 0x002fec0003800000 */
.L_x_195:
[----:B------:R-:W-:Y:S01]  /*8630*/  IMAD R3, R3, 0x8, R0 ;  /* 0x0000000803037824 */ /* 0x000fe200078e0200 */
[----:B------:R-:W-:-:S07]  /*8640*/  SHF.L.U32 R0, R4, 0x1f, RZ ;  /* 0x0000001f04007819 */ /* 0x000fce00000006ff */
.L_x_181:
[----:B-1----:R1:W2:Y:S02]  /*8650*/  SYNCS.PHASECHK.TRANS64.TRYWAIT P0, [R3+URZ], R0 ;  /* 0x00000000030075a7 */ /* 0x0022a4000800017f */
[----:B--2---:R-:W-:Y:S05]  /*8660*/  @!P0 NANOSLEEP.SYNCS 0x989680 ;  /* 0x009896800000895d */ /* 0x004fea0003900000 */
[----:B------:R-:W2:Y:S02]  /*8670*/  @!P0 SYNCS.PHASECHK.TRANS64 P0, [R3+URZ], R0 ;  /* 0x00000000030085a7 */ /* 0x000ea4000800007f */
[----:B--2---:R-:W-:Y:S05]  /*8680*/  @!P0 BRA `(.L_x_181) ;  /* 0xfffffffc00f08947 */ /* 0x004fea000383ffff */
.L_x_172:
[----:B------:R-:W-:Y:S05]  /*8690*/  BSYNC B0 ;  /* 0x0000000000007941 */ /* 0x000fea0003800000 */
.L_x_171:
[----:B------:R-:W-:Y:S05]  /*86a0*/  EXIT ;  /* 0x000000000000794d */ /* 0x000fea0003800000 */
.L_x_22:
[----:B-1----:R-:W-:-:S04]  /*86b0*/  IMAD.U32 R15, RZ, RZ, UR8 ;  /* 0x00000008ff0f7e24 */ /* 0x002fc8000f8e00ff */
[----:B------:R1:W4:Y:S03]  /*86c0*/  SYNCS.PHASECHK.TRANS64.TRYWAIT P0, [R15+URZ], R14 ;  /* 0x0000000e0f0075a7 */ /* 0x000326000800017f */
[----:B----4-:R-:W-:Y:S05]  /*86d0*/  @!P0 NANOSLEEP.SYNCS 0x989680 ;  /* 0x009896800000895d */ /* 0x010fea0003900000 */
[----:B------:R-:W4:Y:S02]  /*86e0*/  @!P0 SYNCS.PHASECHK.TRANS64 P0, [R15+URZ], R14 ;  /* 0x0000000e0f0085a7 */ /* 0x000f24000800007f */
[----:B----4-:R-:W-:Y:S05]  /*86f0*/  @!P0 BRA `(.L_x_22) ;  /* 0xfffffffc00ec8947 */ /* 0x010fea000383ffff */
[----:B------:R-:W-:Y:S05]  /*8700*/  BRA `(.L_x_21) ;  /* 0xffffff9000a87947 */ /* 0x000fea000383ffff */
.L_x_159:
[----:B------:R-:W-:Y:S01]  /*8710*/  BSSY B1, `(.L_x_182) ;  /* 0x0000006000017945 */ /* 0x000fe20003800000 */
[----:B------:R-:W-:-:S07]  /*8720*/  IMAD.MOV.U32 R6, RZ, RZ, -0x1 ;  /* 0xffffffffff067424 */ /* 0x000fce00078e00ff */
[----:B------:R-:W-:Y:S05]  /*8730*/  WARPSYNC.COLLECTIVE R6, `(.L_x_183) ;  /* 0x00000000060c7348 */ /* 0x000fea0003c00000 */
[----:B------:R-:W-:Y:S02]  /*8740*/  ELECT P0, UR62, PT ;  /* 0x00000000003e782f */ /* 0x000fe40003800000 */
[----:B------:R-:W-:Y:S01]  /*8750*/  MOV R6, UR62 ;  /* 0x0000003e00067c02 */ /* 0x000fe20008000f00 */
[----:B------:R-:W-:Y:S10]  /*8760*/  ENDCOLLECTIVE ;  /* 0x000000000000791b */ /* 0x000ff40003800000 */
.L_x_183:
[----:B------:R-:W-:Y:S05]  /*8770*/  BSYNC B1 ;  /* 0x0000000000017941 */ /* 0x000fea0003800000 */
.L_x_182:
[----:B------:R-:W-:Y:S05]  /*8780*/  BRA `(.L_x_184) ;  /* 0xffffffec008c7947 */ /* 0x000fea000383ffff */
.L_x_162:
[----:B0-----:R0:W1:Y:S02]  /*8790*/  SYNCS.PHASECHK.TRANS64.TRYWAIT P0, [R20+URZ+0x40], R9 ;  /* 0x00004009140075a7 */ /* 0x001064000800017f */
[----:B-1----:R-:W-:Y:S05]  /*87a0*/  @!P0 NANOSLEEP.SYNCS 0x989680 ;  /* 0x009896800000895d */ /* 0x002fea0003900000 */
[----:B------:R-:W1:Y:S02]  /*87b0*/  @!P0 SYNCS.PHASECHK.TRANS64 P0, [R20+URZ+0x40], R9 ;  /* 0x00004009140085a7 */ /* 0x000e64000800007f */
[----:B-1----:R-:W-:Y:S05]  /*87c0*/  @!P0 BRA `(.L_x_162) ;  /* 0xfffffffc00f08947 */ /* 0x002fea000383ffff */
[----:B------:R-:W-:Y:S05]  /*87d0*/  BRA `(.L_x_185) ;  /* 0xffffffec00c87947 */ /* 0x000fea000383ffff */
.L_x_170:
[----:B------:R-:W-:Y:S01]  /*87e0*/  BSSY B0, `(.L_x_186) ;  /* 0x0000006000007945 */ /* 0x000fe20003800000 */
[----:B------:R-:W-:-:S07]  /*87f0*/  IMAD.MOV.U32 R6, RZ, RZ, -0x1 ;  /* 0xffffffffff067424 */ /* 0x000fce00078e00ff */
[----:B------:R-:W-:Y:S05]  /*8800*/  WARPSYNC.COLLECTIVE R6, `(.L_x_187) ;  /* 0x00000000060c7348 */ /* 0x000fea0003c00000 */
[----:B------:R-:W-:Y:S02]  /*8810*/  ELECT P0, UR62, PT ;  /* 0x00000000003e782f */ /* 0x000fe40003800000 */
[----:B------:R-:W-:Y:S01]  /*8820*/  MOV R6, UR62 ;  /* 0x0000003e00067c02 */ /* 0x000fe20008000f00 */
[----:B------:R-:W-:Y:S10]  /*8830*/  ENDCOLLECTIVE ;  /* 0x000000000000791b */ /* 0x000ff40003800000 */
.L_x_187:
[----:B------:R-:W-:Y:S05]  /*8840*/  BSYNC B0 ;  /* 0x0000000000007941 */ /* 0x000fea0003800000 */
.L_x_186:
[----:B------:R-:W-:Y:S05]  /*8850*/  BRA `(.L_x_188) ;  /* 0xfffffff800507947 */ /* 0x000fea000383ffff */
.L_x_174:
[----:B0-----:R0:W1:Y:S02]  /*8860*/  SYNCS.PHASECHK.TRANS64.TRYWAIT P0, [R5+URZ], R2 ;  /* 0x00000002050075a7 */ /* 0x001064000800017f */
[----:B-1----:R-:W-:Y:S05]  /*8870*/  @!P0 NANOSLEEP.SYNCS 0x989680 ;  /* 0x009896800000895d */ /* 0x002fea0003900000 */
[----:B------:R-:W1:Y:S02]  /*8880*/  @!P0 SYNCS.PHASECHK.TRANS64 P0, [R5+URZ], R2 ;  /* 0x00000002050085a7 */ /* 0x000e64000800007f */
[----:B-1----:R-:W-:Y:S05]  /*8890*/  @!P0 BRA `(.L_x_174) ;  /* 0xfffffffc00f08947 */ /* 0x002fea000383ffff */
[----:B------:R-:W-:Y:S05]  /*88a0*/  BRA `(.L_x_189) ;  /* 0xfffffff800907947 */ /* 0x000fea000383ffff */
.L_x_175:
[----:B0-----:R0:W1:Y:S02]  /*88b0*/  SYNCS.PHASECHK.TRANS64.TRYWAIT P0, [R7+URZ], R4 ;  /* 0x00000004070075a7 */ /* 0x001064000800017f */
[----:B-1----:R-:W-:Y:S05]  /*88c0*/  @!P0 NANOSLEEP.SYNCS 0x989680 ;  /* 0x009896800000895d */ /* 0x002fea0003900000 */
[----:B------:R-:W1:Y:S02]  /*88d0*/  @!P0 SYNCS.PHASECHK.TRANS64 P0, [R7+URZ], R4 ;  /* 0x00000004070085a7 */ /* 0x000e64000800007f */
[----:B-1----:R-:W-:Y:S05]  /*88e0*/  @!P0 BRA `(.L_x_175) ;  /* 0xfffffffc00f08947 */ /* 0x002fea000383ffff */
[----:B------:R-:W-:Y:S05]  /*88f0*/  BRA `(.L_x_190) ;  /* 0xfffffff800a07947 */ /* 0x000fea000383ffff */
.L_x_176:
[----:B0-----:R0:W1:Y:S02]  /*8900*/  SYNCS.PHASECHK.TRANS64.TRYWAIT P0, [R6+URZ], R5 ;  /* 0x00000005060075a7 */ /* 0x001064000800017f */
[----:B-1----:R-:W-:Y:S05]  /*8910*/  @!P0 NANOSLEEP.SYNCS 0x989680 ;  /* 0x009896800000895d */ /* 0x002fea0003900000 */
[----:B------:R-:W1:Y:S02]  /*8920*/  @!P0 SYNCS.PHASECHK.TRANS64 P0, [R6+URZ], R5 ;  /* 0x00000005060085a7 */ /* 0x000e64000800007f */
[----:B-1----:R-:W-:Y:S05]  /*8930*/  @!P0 BRA `(.L_x_176) ;  /* 0xfffffffc00f08947 */ /* 0x002fea000383ffff */
[----:B------:R-:W-:Y:S05]  /*8940*/  BRA `(.L_x_191) ;  /* 0xfffffff800b07947 */ /* 0x000fea000383ffff */
.L_x_177:
[----:B0-----:R0:W1:Y:S02]  /*8950*/  SYNCS.PHASECHK.TRANS64.TRYWAIT P0, [R9+URZ], R4 ;  /* 0x00000004090075a7 */ /* 0x001064000800017f */
[----:B-1----:R-:W-:Y:S05]  /*8960*/  @!P0 NANOSLEEP.SYNCS 0x989680 ;  /* 0x009896800000895d */ /* 0x002fea0003900000 */
[----:B------:R-:W1:Y:S02]  /*8970*/  @!P0 SYNCS.PHASECHK.TRANS64 P0, [R9+URZ], R4 ;  /* 0x00000004090085a7 */ /* 0x000e64000800007f */
[----:B-1----:R-:W-:Y:S05]  /*8980*/  @!P0 BRA `(.L_x_177) ;  /* 0xfffffffc00f08947 */ /* 0x002fea000383ffff */
[----:B------:R-:W-:Y:S05]  /*8990*/  BRA `(.L_x_192) ;  /* 0xfffffff800c07947 */ /* 0x000fea000383ffff */
.L_x_178:
[----:B0-----:R0:W1:Y:S02]  /*89a0*/  SYNCS.PHASECHK.TRANS64.TRYWAIT P0, [R6+URZ], R5 ;  /* 0x00000005060075a7 */ /* 0x001064000800017f */
[----:B-1----:R-:W-:Y:S05]  /*89b0*/  @!P0 NANOSLEEP.SYNCS 0x989680 ;  /* 0x009896800000895d */ /* 0x002fea0003900000 */
[----:B------:R-:W1:Y:S02]  /*89c0*/  @!P0 SYNCS.PHASECHK.TRANS64 P0, [R6+URZ], R5 ;  /* 0x00000005060085a7 */ /* 0x000e64000800007f */
[----:B-1----:R-:W-:Y:S05]  /*89d0*/  @!P0 BRA `(.L_x_178) ;  /* 0xfffffffc00f08947 */ /* 0x002fea000383ffff */
[----:B------:R-:W-:Y:S05]  /*89e0*/  BRA `(.L_x_193) ;  /* 0xfffffff800d07947 */ /* 0x000fea000383ffff */
.L_x_179:
[----:B0-----:R0:W1:Y:S02]  /*89f0*/  SYNCS.PHASECHK.TRANS64.TRYWAIT P0, [R9+URZ], R4 ;  /* 0x00000004090075a7 */ /* 0x001064000800017f */
[----:B-1----:R-:W-:Y:S05]  /*8a00*/  @!P0 NANOSLEEP.SYNCS 0x989680 ;  /* 0x009896800000895d */ /* 0x002fea0003900000 */
[----:B------:R-:W1:Y:S02]  /*8a10*/  @!P0 SYNCS.PHASECHK.TRANS64 P0, [R9+URZ], R4 ;  /* 0x00000004090085a7 */ /* 0x000e64000800007f */
[----:B-1----:R-:W-:Y:S05]  /*8a20*/  @!P0 BRA `(.L_x_179) ;  /* 0xfffffffc00f08947 */ /* 0x002fea000383ffff */
[----:B------:R-:W-:Y:S05]  /*8a30*/  BRA `(.L_x_194) ;  /* 0xfffffff800e07947 */ /* 0x000fea000383ffff */
.L_x_180:
[----:B0-----:R0:W1:Y:S02]  /*8a40*/  SYNCS.PHASECHK.TRANS64.TRYWAIT P0, [R6+URZ], R5 ;  /* 0x00000005060075a7 */ /* 0x001064000800017f */
[----:B-1----:R-:W-:Y:S05]  /*8a50*/  @!P0 NANOSLEEP.SYNCS 0x989680 ;  /* 0x009896800000895d */ /* 0x002fea0003900000 */
[----:B------:R-:W1:Y:S02]  /*8a60*/  @!P0 SYNCS.PHASECHK.TRANS64 P0, [R6+URZ], R5 ;  /* 0x00000005060085a7 */ /* 0x000e64000800007f */
[----:B-1----:R-:W-:Y:S05]  /*8a70*/  @!P0 BRA `(.L_x_180) ;  /* 0xfffffffc00f08947 */ /* 0x002fea000383ffff */
[----:B------:R-:W-:Y:S05]  /*8a80*/  BRA `(.L_x_195) ;  /* 0xfffffff800e87947 */ /* 0x000fea000383ffff */
.L_x_196:
[----:B------:R-:W-:-:S00]  /*8a90*/  BRA `(.L_x_196) ;  /* 0xfffffffc00fc7947 */ /* 0x000fc0000383ffff */
[----:B------:R-:W-:-:S00]  /*8aa0*/  NOP ;  /* 0x0000000000007918 */ /* 0x000fc00000000000 */
        /* <DEDUP_REMOVED lines=13> */
.L_x_197:


//--------------------- .nv.shared._ZN7cutlass13device_kernelINS_4gemm6kernel13GemmUniversalIN4cute5tupleIJiiiiEEENS1_10collective13CollectiveMmaINS1_40MainloopSm90TmaGmmaWarpSpecializedSparseILi8ENS5_IJNS4_1CILi2EEENSA_ILi1EEESC_EEENS1_35KernelTmaWarpSpecializedCooperativeEEENS5_IJNSA_ILi256EEENSA_ILi64EEESH_EEENS_6half_tENS5_IJNS4_6LayoutINS5_IJiNS5_IJSB_iEEEiEEENS5_IJlNS5_IJSC_SB_EEElEEEEENSK_INS5_IJNS5_IJNS5_IJNSA_ILi8EEESB_NSA_ILi4EEEEEEiEEENS5_IJNS5_IJNSA_ILi16EEESB_SB_EEEiEEEiEEENS5_IJNS5_IJNS5_IJSH_SU_NSA_ILi1024EEEEEENSA_ILi4096EEEEEENS5_IJNS5_IJSC_NSA_ILi512EEENSA_ILi32EEEEEElEEElEEEEEEEESJ_NS5_IJlSC_lEEENS4_8TiledMMAINS4_8MMA_AtomIJNS4_4SM904GMMA6SPARSE26GMMA_64x64x32_F32F16F16_SSILNS1D_5MajorE0ELS1G_0ELNS1D_7ScaleInE1ELS1H_1ELNS1D_9SparseSelE0EEEEEENSK_ISD_NS5_IJSC_NSA_ILi0EEES1L_EEEEENS5_IJNS4_10UnderscoreES1O_S1O_EEEEENS4_13SM90_TMA_LOADENS4_14ComposedLayoutINS4_7SwizzleILi2ELi4ELi3EEENS4_25smem_sparse_ptr_flag_bitsILi2ELi16EEENSK_INS5_IJNS5_IJSC_SQ_EEENS5_IJSB_S13_EEEEEENS5_IJNS5_IJS1L_SH_EEESN_EEEEEEEvNS4_8identityENS4_23SM90_TMA_LOAD_MULTICASTENS1S_INS1T_ILi3ELi4ELi3EEENS4_18smem_ptr_flag_bitsILi16EEENSK_INS5_IJSQ_SH_EEENS5_IJSH_SC_EEEEEEEvS24_EENS_8epilogue10collective6detail29Sm90TmaWarpSpecializedAdapterINS2F_15DefaultEpilogueIfNS5_IJSC_llEEES2J_NS2E_6thread17LinearCombinationIfLi1EffLNS2K_9ScaleType4KindE0ELNS_15FloatRoundStyleE2EfEENS1_15EpilogueDefaultEEEEEvvEEEEvNT_6ParamsE --------------------------
	.section	.nv.shared._ZN7cutlass13device_kernelINS_4gemm6kernel13GemmUniversalIN4cute5tupleIJiiiiEEENS1_10collective13CollectiveMmaINS1_40MainloopSm90TmaGmmaWarpSpecializedSparseILi8ENS5_IJNS4_1CILi2EEENSA_ILi1EEESC_EEENS1_35KernelTmaWarpSpecializedCooperativeEEENS5_IJNSA_ILi256EEENSA_ILi64EEESH_EEENS_6half_tENS5_IJNS4_6LayoutINS5_IJiNS5_IJSB_iEEEiEEENS5_IJlNS5_IJSC_SB_EEElEEEEENSK_INS5_IJNS5_IJNS5_IJNSA_ILi8EEESB_NSA_ILi4EEEEEEiEEENS5_IJNS5_IJNSA_ILi16EEESB_SB_EEEiEEEiEEENS5_IJNS5_IJNS5_IJSH_SU_NSA_ILi1024EEEEEENSA_ILi4096EEEEEENS5_IJNS5_IJSC_NSA_ILi512EEENSA_ILi32EEEEEElEEElEEEEEEEESJ_NS5_IJlSC_lEEENS4_8TiledMMAINS4_8MMA_AtomIJNS4_4SM904GMMA6SPARSE26GMMA_64x64x32_F32F16F16_SSILNS1D_5MajorE0ELS1G_0ELNS1D_7ScaleInE1ELS1H_1ELNS1D_9SparseSelE0EEEEEENSK_ISD_NS5_IJSC_NSA_ILi0EEES1L_EEEEENS5_IJNS4_10UnderscoreES1O_S1O_EEEEENS4_13SM90_TMA_LOADENS4_14ComposedLayoutINS4_7SwizzleILi2ELi4ELi3EEENS4_25smem_sparse_ptr_flag_bitsILi2ELi16EEENSK_INS5_IJNS5_IJSC_SQ_EEENS5_IJSB_S13_EEEEEENS5_IJNS5_IJS1L_SH_EEESN_EEEEEEEvNS4_8identityENS4_23SM90_TMA_LOAD_MULTICASTENS1S_INS1T_ILi3ELi4ELi3EEENS4_18smem_ptr_flag_bitsILi16EEENSK_INS5_IJSQ_SH_EEENS5_IJSH_SC_EEEEEEEvS24_EENS_8epilogue10collective6detail29Sm90TmaWarpSpecializedAdapterINS2F_15DefaultEpilogueIfNS5_IJSC_llEEES2J_NS2E_6thread17LinearCombinationIfLi1EffLNS2K_9ScaleType4KindE0ELNS_15FloatRoundStyleE2EfEENS1_15EpilogueDefaultEEEEEvvEEEEvNT_6ParamsE,"aw",@nobits
	.sectionflags	@""
	.align	16
	.zero		1024


//--------------------- .nv.shared.reserved.0     --------------------------
	.section	.nv.shared.reserved.0,"aw",@nobits
	.weak		__nv_reservedSMEM_offset_0_alias
	.size		__nv_reservedSMEM_offset_0_alias, 0, 0
	.other		__nv_reservedSMEM_offset_0_alias,@"STO_CUDA_RESERVED_SHARED STV_DEFAULT"
__nv_reservedSMEM_offset_0_alias:
	.zero		0


//--------------------- .nv.global                --------------------------
	.section	.nv.global,"aw",@nobits
.nv.global:
	.type		_ZN39_INTERNAL_40805e58_4_k_cu_3dfb3ec1_36174cute1_E,@object
	.size		_ZN39_INTERNAL_40805e58_4_k_cu_3dfb3ec1_36174cute1_E,(_ZN39_INTERNAL_40805e58_4_k_cu_3dfb3ec1_36174cuda3std3__45__cpo6cbeginE - _ZN39_INTERNAL_40805e58_4_k_cu_3dfb3ec1_36174cute1_E)
_ZN39_INTERNAL_40805e58_4_k_cu_3dfb3ec1_36174cute1_E:
	.zero		1
	.type		_ZN39_INTERNAL_40805e58_4_k_cu_3dfb3ec1_36174cuda3std3__45__cpo6cbeginE,@object
	.size		_ZN39_INTERNAL_40805e58_4_k_cu_3dfb3ec1_36174cuda3std3__45__cpo6cbeginE,(_ZN39_INTERNAL_40805e58_4_k_cu_3dfb3ec1_36174cuda3std3__48in_placeE - _ZN39_INTERNAL_40805e58_4_k_cu_3dfb3ec1_36174cuda3std3__45__cpo6cbeginE)
_ZN39_INTERNAL_40805e58_4_k_cu_3dfb3ec1_36174cuda3std3__45__cpo6cbeginE:
	.zero		1
	.type		_ZN39_INTERNAL_40805e58_4_k_cu_3dfb3ec1_36174cuda3std3__48in_placeE,@object
	.size		_ZN39_INTERNAL_40805e58_4_k_cu_3dfb3ec1_36174cuda3std3__48in_placeE,(_ZN39_INTERNAL_40805e58_4_k_cu_3dfb3ec1_36174cuda3std6ranges3__45__cpo9iter_moveE - _ZN39_INTERNAL_40805e58_4_k_cu_3dfb3ec1_36174cuda3std3__48in_placeE)
_ZN39_INTERNAL_40805e58_4_k_cu_3dfb3ec1_36174cuda3std3__48in_placeE:
	.zero		1
	.type		_ZN39_INTERNAL_40805e58_4_k_cu_3dfb3ec1_36174cuda3std6ranges3__45__cpo9iter_moveE,@object
	.size		_ZN39_INTERNAL_40805e58_4_k_cu_3dfb3ec1_36174cuda3std6ranges3__45__cpo9iter_moveE,(_ZN39_INTERNAL_40805e58_4_k_cu_3dfb3ec1_36174cuda3std3__45__cpo5beginE - _ZN39_INTERNAL_40805e58_4_k_cu_3dfb3ec1_36174cuda3std6ranges3__45__cpo9iter_moveE)
_ZN39_INTERNAL_40805e58_4_k_cu_3dfb3ec1_36174cuda3std6ranges3__45__cpo9iter_moveE:
	.zero		1
	.type		_ZN39_INTERNAL_40805e58_4_k_cu_3dfb3ec1_36174cuda3std3__45__cpo5beginE,@object
	.size		_ZN39_INTERNAL_40805e58_4_k_cu_3dfb3ec1_36174cuda3std3__45__cpo5beginE,(_ZN39_INTERNAL_40805e58_4_k_cu_3dfb3ec1_36174cuda3std3__441_GLOBAL__N__40805e58_4_k_cu_3dfb3ec1_36176ignoreE - _ZN39_INTERNAL_40805e58_4_k_cu_3dfb3ec1_36174cuda3std3__45__cpo5beginE)
_ZN39_INTERNAL_40805e58_4_k_cu_3dfb3ec1_36174cuda3std3__45__cpo5beginE:
	.zero		1
	.type		_ZN39_INTERNAL_40805e58_4_k_cu_3dfb3ec1_36174cuda3std3__441_GLOBAL__N__40805e58_4_k_cu_3dfb3ec1_36176ignoreE,@object
	.size		_ZN39_INTERNAL_40805e58_4_k_cu_3dfb3ec1_36174cuda3std3__441_GLOBAL__N__40805e58_4_k_cu_3dfb3ec1_36176ignoreE,(_ZN39_INTERNAL_40805e58_4_k_cu_3dfb3ec1_36174cute7productE - _ZN39_INTERNAL_40805e58_4_k_cu_3dfb3ec1_36174cuda3std3__441_GLOBAL__N__40805e58_4_k_cu_3dfb3ec1_36176ignoreE)
_ZN39_INTERNAL_40805e58_4_k_cu_3dfb3ec1_36174cuda3std3__441_GLOBAL__N__40805e58_4_k_cu_3dfb3ec1_36176ignoreE:
	.zero		1
	.type		_ZN39_INTERNAL_40805e58_4_k_cu_3dfb3ec1_36174cute7productE,@object
	.size		_ZN39_INTERNAL_40805e58_4_k_cu_3dfb3ec1_36174cute7productE,(_ZN39_INTERNAL_40805e58_4_k_cu_3dfb3ec1_36174cuda3std3__45__cpo3endE - _ZN39_INTERNAL_40805e58_4_k_cu_3dfb3ec1_36174cute7productE)
_ZN39_INTERNAL_40805e58_4_k_cu_3dfb3ec1_36174cute7productE:
	.zero		1
	.type		_ZN39_INTERNAL_40805e58_4_k_cu_3dfb3ec1_36174cuda3std3__45__cpo3endE,@object
	.size		_ZN39_INTERNAL_40805e58_4_k_cu_3dfb3ec1_36174cuda3std3__45__cpo3endE,(_ZN39_INTERNAL_40805e58_4_k_cu_3dfb3ec1_36174cuda3std3__419piecewise_constructE - _ZN39_INTERNAL_40805e58_4_k_cu_3dfb3ec1_36174cuda3std3__45__cpo3endE)
_ZN39_INTERNAL_40805e58_4_k_cu_3dfb3ec1_36174cuda3std3__45__cpo3endE:
	.zero		1
	.type		_ZN39_INTERNAL_40805e58_4_k_cu_3dfb3ec1_36174cuda3std3__419piecewise_constructE,@object
	.size		_ZN39_INTERNAL_40805e58_4_k_cu_3dfb3ec1_36174cuda3std3__419piecewise_constructE,(_ZN39_INTERNAL_40805e58_4_k_cu_3dfb3ec1_36174cuda3std3__45__cpo4cendE - _ZN39_INTERNAL_40805e58_4_k_cu_3dfb3ec1_36174cuda3std3__419piecewise_constructE)
_ZN39_INTERNAL_40805e58_4_k_cu_3dfb3ec1_36174cuda3std3__419piecewise_constructE:
	.zero		1
	.type		_ZN39_INTERNAL_40805e58_4_k_cu_3dfb3ec1_36174cuda3std3__45__cpo4cendE,@object
	.size		_ZN39_INTERNAL_40805e58_4_k_cu_3dfb3ec1_36174cuda3std3__45__cpo4cendE,(_ZN39_INTERNAL_40805e58_4_k_cu_3dfb3ec1_36174cuda3std6ranges3__45__cpo4swapE - _ZN39_INTERNAL_40805e58_4_k_cu_3dfb3ec1_36174cuda3std3__45__cpo4cendE)
_ZN39_INTERNAL_40805e58_4_k_cu_3dfb3ec1_36174cuda3std3__45__cpo4cendE:
	.zero		1
	.type		_ZN39_INTERNAL_40805e58_4_k_cu_3dfb3ec1_36174cuda3std6ranges3__45__cpo4swapE,@object
	.size		_ZN39_INTERNAL_40805e58_4_k_cu_3dfb3ec1_36174cuda3std6ranges3__45__cpo4swapE,(.L_7 - _ZN39_INTERNAL_40805e58_4_k_cu_3dfb3ec1_36174cuda3std6ranges3__45__cpo4swapE)
_ZN39_INTERNAL_40805e58_4_k_cu_3dfb3ec1_36174cuda3std6ranges3__45__cpo4swapE:
	.zero		1
.L_7:


//--------------------- .nv.constant0._ZN7cutlass13device_kernelINS_4gemm6kernel13GemmUniversalIN4cute5tupleIJiiiiEEENS1_10collective13CollectiveMmaINS1_40MainloopSm90TmaGmmaWarpSpecializedSparseILi8ENS5_IJNS4_1CILi2EEENSA_ILi1EEESC_EEENS1_35KernelTmaWarpSpecializedCooperativeEEENS5_IJNSA_ILi256EEENSA_ILi64EEESH_EEENS_6half_tENS5_IJNS4_6LayoutINS5_IJiNS5_IJSB_iEEEiEEENS5_IJlNS5_IJSC_SB_EEElEEEEENSK_INS5_IJNS5_IJNS5_IJNSA_ILi8EEESB_NSA_ILi4EEEEEEiEEENS5_IJNS5_IJNSA_ILi16EEESB_SB_EEEiEEEiEEENS5_IJNS5_IJNS5_IJSH_SU_NSA_ILi1024EEEEEENSA_ILi4096EEEEEENS5_IJNS5_IJSC_NSA_ILi512EEENSA_ILi32EEEEEElEEElEEEEEEEESJ_NS5_IJlSC_lEEENS4_8TiledMMAINS4_8MMA_AtomIJNS4_4SM904GMMA6SPARSE26GMMA_64x64x32_F32F16F16_SSILNS1D_5MajorE0ELS1G_0ELNS1D_7ScaleInE1ELS1H_1ELNS1D_9SparseSelE0EEEEEENSK_ISD_NS5_IJSC_NSA_ILi0EEES1L_EEEEENS5_IJNS4_10UnderscoreES1O_S1O_EEEEENS4_13SM90_TMA_LOADENS4_14ComposedLayoutINS4_7SwizzleILi2ELi4ELi3EEENS4_25smem_sparse_ptr_flag_bitsILi2ELi16EEENSK_INS5_IJNS5_IJSC_SQ_EEENS5_IJSB_S13_EEEEEENS5_IJNS5_IJS1L_SH_EEESN_EEEEEEEvNS4_8identityENS4_23SM90_TMA_LOAD_MULTICASTENS1S_INS1T_ILi3ELi4ELi3EEENS4_18smem_ptr_flag_bitsILi16EEENSK_INS5_IJSQ_SH_EEENS5_IJSH_SC_EEEEEEEvS24_EENS_8epilogue10collective6detail29Sm90TmaWarpSpecializedAdapterINS2F_15DefaultEpilogueIfNS5_IJSC_llEEES2J_NS2E_6thread17LinearCombinationIfLi1EffLNS2K_9ScaleType4KindE0ELNS_15FloatRoundStyleE2EfEENS1_15EpilogueDefaultEEEEEvvEEEEvNT_6ParamsE --------------------------
	.section	.nv.constant0._ZN7cutlass13device_kernelINS_4gemm6kernel13GemmUniversalIN4cute5tupleIJiiiiEEENS1_10collective13CollectiveMmaINS1_40MainloopSm90TmaGmmaWarpSpecializedSparseILi8ENS5_IJNS4_1CILi2EEENSA_ILi1EEESC_EEENS1_35KernelTmaWarpSpecializedCooperativeEEENS5_IJNSA_ILi256EEENSA_ILi64EEESH_EEENS_6half_tENS5_IJNS4_6LayoutINS5_IJiNS5_IJSB_iEEEiEEENS5_IJlNS5_IJSC_SB_EEElEEEEENSK_INS5_IJNS5_IJNS5_IJNSA_ILi8EEESB_NSA_ILi4EEEEEEiEEENS5_IJNS5_IJNSA_ILi16EEESB_SB_EEEiEEEiEEENS5_IJNS5_IJNS5_IJSH_SU_NSA_ILi1024EEEEEENSA_ILi4096EEEEEENS5_IJNS5_IJSC_NSA_ILi512EEENSA_ILi32EEEEEElEEElEEEEEEEESJ_NS5_IJlSC_lEEENS4_8TiledMMAINS4_8MMA_AtomIJNS4_4SM904GMMA6SPARSE26GMMA_64x64x32_F32F16F16_SSILNS1D_5MajorE0ELS1G_0ELNS1D_7ScaleInE1ELS1H_1ELNS1D_9SparseSelE0EEEEEENSK_ISD_NS5_IJSC_NSA_ILi0EEES1L_EEEEENS5_IJNS4_10UnderscoreES1O_S1O_EEEEENS4_13SM90_TMA_LOADENS4_14ComposedLayoutINS4_7SwizzleILi2ELi4ELi3EEENS4_25smem_sparse_ptr_flag_bitsILi2ELi16EEENSK_INS5_IJNS5_IJSC_SQ_EEENS5_IJSB_S13_EEEEEENS5_IJNS5_IJS1L_SH_EEESN_EEEEEEEvNS4_8identityENS4_23SM90_TMA_LOAD_MULTICASTENS1S_INS1T_ILi3ELi4ELi3EEENS4_18smem_ptr_flag_bitsILi16EEENSK_INS5_IJSQ_SH_EEENS5_IJSH_SC_EEEEEEEvS24_EENS_8epilogue10collective6detail29Sm90TmaWarpSpecializedAdapterINS2F_15DefaultEpilogueIfNS5_IJSC_llEEES2J_NS2E_6thread17LinearCombinationIfLi1EffLNS2K_9ScaleType4KindE0ELNS_15FloatRoundStyleE2EfEENS1_15EpilogueDefaultEEEEEvvEEEEvNT_6ParamsE,"a",@progbits
	.sectionflags	@""
	.align	4
.nv.constant0._ZN7cutlass13device_kernelINS_4gemm6kernel13GemmUniversalIN4cute5tupleIJiiiiEEENS1_10collective13CollectiveMmaINS1_40MainloopSm90TmaGmmaWarpSpecializedSparseILi8ENS5_IJNS4_1CILi2EEENSA_ILi1EEESC_EEENS1_35KernelTmaWarpSpecializedCooperativeEEENS5_IJNSA_ILi256EEENSA_ILi64EEESH_EEENS_6half_tENS5_IJNS4_6LayoutINS5_IJiNS5_IJSB_iEEEiEEENS5_IJlNS5_IJSC_SB_EEElEEEEENSK_INS5_IJNS5_IJNS5_IJNSA_ILi8EEESB_NSA_ILi4EEEEEEiEEENS5_IJNS5_IJNSA_ILi16EEESB_SB_EEEiEEEiEEENS5_IJNS5_IJNS5_IJSH_SU_NSA_ILi1024EEEEEENSA_ILi4096EEEEEENS5_IJNS5_IJSC_NSA_ILi512EEENSA_ILi32EEEEEElEEElEEEEEEEESJ_NS5_IJlSC_lEEENS4_8TiledMMAINS4_8MMA_AtomIJNS4_4SM904GMMA6SPARSE26GMMA_64x64x32_F32F16F16_SSILNS1D_5MajorE0ELS1G_0ELNS1D_7ScaleInE1ELS1H_1ELNS1D_9SparseSelE0EEEEEENSK_ISD_NS5_IJSC_NSA_ILi0EEES1L_EEEEENS5_IJNS4_10UnderscoreES1O_S1O_EEEEENS4_13SM90_TMA_LOADENS4_14ComposedLayoutINS4_7SwizzleILi2ELi4ELi3EEENS4_25smem_sparse_ptr_flag_bitsILi2ELi16EEENSK_INS5_IJNS5_IJSC_SQ_EEENS5_IJSB_S13_EEEEEENS5_IJNS5_IJS1L_SH_EEESN_EEEEEEEvNS4_8identityENS4_23SM90_TMA_LOAD_MULTICASTENS1S_INS1T_ILi3ELi4ELi3EEENS4_18smem_ptr_flag_bitsILi16EEENSK_INS5_IJSQ_SH_EEENS5_IJSH_SC_EEEEEEEvS24_EENS_8epilogue10collective6detail29Sm90TmaWarpSpecializedAdapterINS2F_15DefaultEpilogueIfNS5_IJSC_llEEES2J_NS2E_6thread17LinearCombinationIfLi1EffLNS2K_9ScaleType4KindE0ELNS_15FloatRoundStyleE2EfEENS1_15EpilogueDefaultEEEEEvvEEEEvNT_6ParamsE:
	.zero		1920


//--------------------- SYMBOLS --------------------------

	.type		.nv.reservedSmem.offset0,@object
	.size		.nv.reservedSmem.offset0,0x4
